//
// Generated by NVIDIA NVVM Compiler
//
// Compiler Build ID: CL-36424714
// Cuda compilation tools, release 13.0, V13.0.88
// Based on NVVM 20.0.0
//

.version 9.0
.target sm_100
.address_size 64

	// .globl	_Z13haccmk_kerneliiPKfS0_S0_S0_PfS1_S1_fff

.visible .entry _Z13haccmk_kerneliiPKfS0_S0_S0_PfS1_S1_fff(
	.param .u32 _Z13haccmk_kerneliiPKfS0_S0_S0_PfS1_S1_fff_param_0,
	.param .u32 _Z13haccmk_kerneliiPKfS0_S0_S0_PfS1_S1_fff_param_1,
	.param .u64 .ptr .align 1 _Z13haccmk_kerneliiPKfS0_S0_S0_PfS1_S1_fff_param_2,
	.param .u64 .ptr .align 1 _Z13haccmk_kerneliiPKfS0_S0_S0_PfS1_S1_fff_param_3,
	.param .u64 .ptr .align 1 _Z13haccmk_kerneliiPKfS0_S0_S0_PfS1_S1_fff_param_4,
	.param .u64 .ptr .align 1 _Z13haccmk_kerneliiPKfS0_S0_S0_PfS1_S1_fff_param_5,
	.param .u64 .ptr .align 1 _Z13haccmk_kerneliiPKfS0_S0_S0_PfS1_S1_fff_param_6,
	.param .u64 .ptr .align 1 _Z13haccmk_kerneliiPKfS0_S0_S0_PfS1_S1_fff_param_7,
	.param .u64 .ptr .align 1 _Z13haccmk_kerneliiPKfS0_S0_S0_PfS1_S1_fff_param_8,
	.param .f32 _Z13haccmk_kerneliiPKfS0_S0_S0_PfS1_S1_fff_param_9,
	.param .f32 _Z13haccmk_kerneliiPKfS0_S0_S0_PfS1_S1_fff_param_10,
	.param .f32 _Z13haccmk_kerneliiPKfS0_S0_S0_PfS1_S1_fff_param_11
)
{
	.reg .pred 	%p<16>;
	.reg .b32 	%r<20>;
	.reg .b32 	%f<244>;
	.reg .b64 	%rd<51>;

	ld.param.u32 	%r11, [_Z13haccmk_kerneliiPKfS0_S0_S0_PfS1_S1_fff_param_0];
	ld.param.u32 	%r10, [_Z13haccmk_kerneliiPKfS0_S0_S0_PfS1_S1_fff_param_1];
	ld.param.u64 	%rd20, [_Z13haccmk_kerneliiPKfS0_S0_S0_PfS1_S1_fff_param_2];
	ld.param.u64 	%rd21, [_Z13haccmk_kerneliiPKfS0_S0_S0_PfS1_S1_fff_param_3];
	ld.param.u64 	%rd22, [_Z13haccmk_kerneliiPKfS0_S0_S0_PfS1_S1_fff_param_4];
	ld.param.u64 	%rd23, [_Z13haccmk_kerneliiPKfS0_S0_S0_PfS1_S1_fff_param_5];
	ld.param.u64 	%rd19, [_Z13haccmk_kerneliiPKfS0_S0_S0_PfS1_S1_fff_param_8];
	ld.param.f32 	%f31, [_Z13haccmk_kerneliiPKfS0_S0_S0_PfS1_S1_fff_param_9];
	ld.param.f32 	%f32, [_Z13haccmk_kerneliiPKfS0_S0_S0_PfS1_S1_fff_param_10];
	ld.param.f32 	%f33, [_Z13haccmk_kerneliiPKfS0_S0_S0_PfS1_S1_fff_param_11];
	cvta.to.global.u64 	%rd1, %rd23;
	cvta.to.global.u64 	%rd2, %rd22;
	cvta.to.global.u64 	%rd3, %rd21;
	cvta.to.global.u64 	%rd4, %rd20;
	mov.u32 	%r12, %ctaid.x;
	mov.u32 	%r13, %ntid.x;
	mov.u32 	%r14, %tid.x;
	mad.lo.s32 	%r1, %r12, %r13, %r14;
	setp.ge.s32 	%p1, %r1, %r11;
	@%p1 bra 	$L__BB0_11;
	mul.wide.s32 	%rd24, %r1, 4;
	add.s64 	%rd25, %rd4, %rd24;
	ld.global.nc.f32 	%f1, [%rd25];
	add.s64 	%rd26, %rd3, %rd24;
	ld.global.nc.f32 	%f2, [%rd26];
	add.s64 	%rd27, %rd2, %rd24;
	ld.global.nc.f32 	%f3, [%rd27];
	setp.lt.s32 	%p2, %r10, 1;
	mov.f32 	%f241, 0f00000000;
	mov.f32 	%f242, %f241;
	mov.f32 	%f243, %f241;
	@%p2 bra 	$L__BB0_10;
	and.b32  	%r2, %r10, 3;
	setp.lt.u32 	%p3, %r10, 4;
	mov.f32 	%f243, 0f00000000;
	mov.b32 	%r19, 0;
	mov.f32 	%f242, %f243;
	mov.f32 	%f241, %f243;
	@%p3 bra 	$L__BB0_5;
	and.b32  	%r19, %r10, 2147483644;
	neg.s32 	%r17, %r19;
	add.s64 	%rd50, %rd4, 8;
	add.s64 	%rd49, %rd3, 8;
	add.s64 	%rd48, %rd2, 8;
	add.s64 	%rd47, %rd1, 8;
	mov.f32 	%f243, 0f00000000;
$L__BB0_4:
	.pragma "nounroll";
	ld.global.nc.f32 	%f38, [%rd50+-8];
	sub.f32 	%f39, %f38, %f1;
	ld.global.nc.f32 	%f40, [%rd49+-8];
	sub.f32 	%f41, %f40, %f2;
	ld.global.nc.f32 	%f42, [%rd48+-8];
	sub.f32 	%f43, %f42, %f3;
	mul.f32 	%f44, %f41, %f41;
	fma.rn.f32 	%f45, %f39, %f39, %f44;
	fma.rn.f32 	%f46, %f43, %f43, %f45;
	ld.global.nc.f32 	%f47, [%rd47+-8];
	setp.lt.f32 	%p4, %f46, %f31;
	selp.f32 	%f48, 0f3F800000, 0f00000000, %p4;
	mul.f32 	%f49, %f47, %f48;
	add.f32 	%f50, %f32, %f46;
	sqrt.rn.f32 	%f51, %f50;
	mul.f32 	%f52, %f51, %f50;
	rcp.rn.f32 	%f53, %f52;
	mul.f32 	%f54, %f46, 0f35C589A2;
	mov.f32 	%f55, 0f387DF61A;
	sub.f32 	%f56, %f55, %f54;
	fma.rn.f32 	%f57, %f46, %f56, 0fBA8F475B;
	fma.rn.f32 	%f58, %f46, %f57, 0f3C3C19F7;
	fma.rn.f32 	%f59, %f46, %f58, 0fBD99CCE0;
	fma.rn.f32 	%f60, %f46, %f59, 0f3E89E53B;
	sub.f32 	%f61, %f53, %f60;
	mul.f32 	%f62, %f49, %f61;
	fma.rn.f32 	%f63, %f39, %f62, %f241;
	fma.rn.f32 	%f64, %f41, %f62, %f242;
	fma.rn.f32 	%f65, %f43, %f62, %f243;
	ld.global.nc.f32 	%f66, [%rd50+-4];
	sub.f32 	%f67, %f66, %f1;
	ld.global.nc.f32 	%f68, [%rd49+-4];
	sub.f32 	%f69, %f68, %f2;
	ld.global.nc.f32 	%f70, [%rd48+-4];
	sub.f32 	%f71, %f70, %f3;
	mul.f32 	%f72, %f69, %f69;
	fma.rn.f32 	%f73, %f67, %f67, %f72;
	fma.rn.f32 	%f74, %f71, %f71, %f73;
	ld.global.nc.f32 	%f75, [%rd47+-4];
	setp.lt.f32 	%p5, %f74, %f31;
	selp.f32 	%f76, 0f3F800000, 0f00000000, %p5;
	mul.f32 	%f77, %f75, %f76;
	add.f32 	%f78, %f32, %f74;
	sqrt.rn.f32 	%f79, %f78;
	mul.f32 	%f80, %f79, %f78;
	rcp.rn.f32 	%f81, %f80;
	mul.f32 	%f82, %f74, 0f35C589A2;
	sub.f32 	%f83, %f55, %f82;
	fma.rn.f32 	%f84, %f74, %f83, 0fBA8F475B;
	fma.rn.f32 	%f85, %f74, %f84, 0f3C3C19F7;
	fma.rn.f32 	%f86, %f74, %f85, 0fBD99CCE0;
	fma.rn.f32 	%f87, %f74, %f86, 0f3E89E53B;
	sub.f32 	%f88, %f81, %f87;
	mul.f32 	%f89, %f77, %f88;
	fma.rn.f32 	%f90, %f67, %f89, %f63;
	fma.rn.f32 	%f91, %f69, %f89, %f64;
	fma.rn.f32 	%f92, %f71, %f89, %f65;
	ld.global.nc.f32 	%f93, [%rd50];
	sub.f32 	%f94, %f93, %f1;
	ld.global.nc.f32 	%f95, [%rd49];
	sub.f32 	%f96, %f95, %f2;
	ld.global.nc.f32 	%f97, [%rd48];
	sub.f32 	%f98, %f97, %f3;
	mul.f32 	%f99, %f96, %f96;
	fma.rn.f32 	%f100, %f94, %f94, %f99;
	fma.rn.f32 	%f101, %f98, %f98, %f100;
	ld.global.nc.f32 	%f102, [%rd47];
	setp.lt.f32 	%p6, %f101, %f31;
	selp.f32 	%f103, 0f3F800000, 0f00000000, %p6;
	mul.f32 	%f104, %f102, %f103;
	add.f32 	%f105, %f32, %f101;
	sqrt.rn.f32 	%f106, %f105;
	mul.f32 	%f107, %f106, %f105;
	rcp.rn.f32 	%f108, %f107;
	mul.f32 	%f109, %f101, 0f35C589A2;
	sub.f32 	%f110, %f55, %f109;
	fma.rn.f32 	%f111, %f101, %f110, 0fBA8F475B;
	fma.rn.f32 	%f112, %f101, %f111, 0f3C3C19F7;
	fma.rn.f32 	%f113, %f101, %f112, 0fBD99CCE0;
	fma.rn.f32 	%f114, %f101, %f113, 0f3E89E53B;
	sub.f32 	%f115, %f108, %f114;
	mul.f32 	%f116, %f104, %f115;
	fma.rn.f32 	%f117, %f94, %f116, %f90;
	fma.rn.f32 	%f118, %f96, %f116, %f91;
	fma.rn.f32 	%f119, %f98, %f116, %f92;
	ld.global.nc.f32 	%f120, [%rd50+4];
	sub.f32 	%f121, %f120, %f1;
	ld.global.nc.f32 	%f122, [%rd49+4];
	sub.f32 	%f123, %f122, %f2;
	ld.global.nc.f32 	%f124, [%rd48+4];
	sub.f32 	%f125, %f124, %f3;
	mul.f32 	%f126, %f123, %f123;
	fma.rn.f32 	%f127, %f121, %f121, %f126;
	fma.rn.f32 	%f128, %f125, %f125, %f127;
	ld.global.nc.f32 	%f129, [%rd47+4];
	setp.lt.f32 	%p7, %f128, %f31;
	selp.f32 	%f130, 0f3F800000, 0f00000000, %p7;
	mul.f32 	%f131, %f129, %f130;
	add.f32 	%f132, %f32, %f128;
	sqrt.rn.f32 	%f133, %f132;
	mul.f32 	%f134, %f133, %f132;
	rcp.rn.f32 	%f135, %f134;
	mul.f32 	%f136, %f128, 0f35C589A2;
	sub.f32 	%f137, %f55, %f136;
	fma.rn.f32 	%f138, %f128, %f137, 0fBA8F475B;
	fma.rn.f32 	%f139, %f128, %f138, 0f3C3C19F7;
	fma.rn.f32 	%f140, %f128, %f139, 0fBD99CCE0;
	fma.rn.f32 	%f141, %f128, %f140, 0f3E89E53B;
	sub.f32 	%f142, %f135, %f141;
	mul.f32 	%f143, %f131, %f142;
	fma.rn.f32 	%f241, %f121, %f143, %f117;
	fma.rn.f32 	%f242, %f123, %f143, %f118;
	fma.rn.f32 	%f243, %f125, %f143, %f119;
	add.s32 	%r17, %r17, 4;
	add.s64 	%rd50, %rd50, 16;
	add.s64 	%rd49, %rd49, 16;
	add.s64 	%rd48, %rd48, 16;
	add.s64 	%rd47, %rd47, 16;
	setp.ne.s32 	%p8, %r17, 0;
	@%p8 bra 	$L__BB0_4;
$L__BB0_5:
	setp.eq.s32 	%p9, %r2, 0;
	@%p9 bra 	$L__BB0_10;
	setp.eq.s32 	%p10, %r2, 1;
	@%p10 bra 	$L__BB0_8;
	mul.wide.u32 	%rd28, %r19, 4;
	add.s64 	%rd29, %rd4, %rd28;
	ld.global.nc.f32 	%f145, [%rd29];
	sub.f32 	%f146, %f145, %f1;
	add.s64 	%rd30, %rd3, %rd28;
	ld.global.nc.f32 	%f147, [%rd30];
	sub.f32 	%f148, %f147, %f2;
	add.s64 	%rd31, %rd2, %rd28;
	ld.global.nc.f32 	%f149, [%rd31];
	sub.f32 	%f150, %f149, %f3;
	mul.f32 	%f151, %f148, %f148;
	fma.rn.f32 	%f152, %f146, %f146, %f151;
	fma.rn.f32 	%f153, %f150, %f150, %f152;
	add.s64 	%rd32, %rd1, %rd28;
	ld.global.nc.f32 	%f154, [%rd32];
	setp.lt.f32 	%p11, %f153, %f31;
	selp.f32 	%f155, 0f3F800000, 0f00000000, %p11;
	mul.f32 	%f156, %f154, %f155;
	add.f32 	%f157, %f32, %f153;
	sqrt.rn.f32 	%f158, %f157;
	mul.f32 	%f159, %f158, %f157;
	rcp.rn.f32 	%f160, %f159;
	mul.f32 	%f161, %f153, 0f35C589A2;
	mov.f32 	%f162, 0f387DF61A;
	sub.f32 	%f163, %f162, %f161;
	fma.rn.f32 	%f164, %f153, %f163, 0fBA8F475B;
	fma.rn.f32 	%f165, %f153, %f164, 0f3C3C19F7;
	fma.rn.f32 	%f166, %f153, %f165, 0fBD99CCE0;
	fma.rn.f32 	%f167, %f153, %f166, 0f3E89E53B;
	sub.f32 	%f168, %f160, %f167;
	mul.f32 	%f169, %f156, %f168;
	fma.rn.f32 	%f170, %f146, %f169, %f241;
	fma.rn.f32 	%f171, %f148, %f169, %f242;
	fma.rn.f32 	%f172, %f150, %f169, %f243;
	ld.global.nc.f32 	%f173, [%rd29+4];
	sub.f32 	%f174, %f173, %f1;
	ld.global.nc.f32 	%f175, [%rd30+4];
	sub.f32 	%f176, %f175, %f2;
	ld.global.nc.f32 	%f177, [%rd31+4];
	sub.f32 	%f178, %f177, %f3;
	mul.f32 	%f179, %f176, %f176;
	fma.rn.f32 	%f180, %f174, %f174, %f179;
	fma.rn.f32 	%f181, %f178, %f178, %f180;
	ld.global.nc.f32 	%f182, [%rd32+4];
	setp.lt.f32 	%p12, %f181, %f31;
	selp.f32 	%f183, 0f3F800000, 0f00000000, %p12;
	mul.f32 	%f184, %f182, %f183;
	add.f32 	%f185, %f32, %f181;
	sqrt.rn.f32 	%f186, %f185;
	mul.f32 	%f187, %f186, %f185;
	rcp.rn.f32 	%f188, %f187;
	mul.f32 	%f189, %f181, 0f35C589A2;
	sub.f32 	%f190, %f162, %f189;
	fma.rn.f32 	%f191, %f181, %f190, 0fBA8F475B;
	fma.rn.f32 	%f192, %f181, %f191, 0f3C3C19F7;
	fma.rn.f32 	%f193, %f181, %f192, 0fBD99CCE0;
	fma.rn.f32 	%f194, %f181, %f193, 0f3E89E53B;
	sub.f32 	%f195, %f188, %f194;
	mul.f32 	%f196, %f184, %f195;
	fma.rn.f32 	%f241, %f174, %f196, %f170;
	fma.rn.f32 	%f242, %f176, %f196, %f171;
	fma.rn.f32 	%f243, %f178, %f196, %f172;
	add.s32 	%r19, %r19, 2;
$L__BB0_8:
	and.b32  	%r16, %r10, 1;
	setp.eq.b32 	%p13, %r16, 1;
	not.pred 	%p14, %p13;
	@%p14 bra 	$L__BB0_10;
	mul.wide.u32 	%rd33, %r19, 4;
	add.s64 	%rd34, %rd4, %rd33;
	ld.global.nc.f32 	%f197, [%rd34];
	sub.f32 	%f198, %f197, %f1;
	add.s64 	%rd35, %rd3, %rd33;
	ld.global.nc.f32 	%f199, [%rd35];
	sub.f32 	%f200, %f199, %f2;
	add.s64 	%rd36, %rd2, %rd33;
	ld.global.nc.f32 	%f201, [%rd36];
	sub.f32 	%f202, %f201, %f3;
	mul.f32 	%f203, %f200, %f200;
	fma.rn.f32 	%f204, %f198, %f198, %f203;
	fma.rn.f32 	%f205, %f202, %f202, %f204;
	add.s64 	%rd37, %rd1, %rd33;
	ld.global.nc.f32 	%f206, [%rd37];
	setp.lt.f32 	%p15, %f205, %f31;
	selp.f32 	%f207, 0f3F800000, 0f00000000, %p15;
	mul.f32 	%f208, %f206, %f207;
	add.f32 	%f209, %f32, %f205;
	sqrt.rn.f32 	%f210, %f209;
	mul.f32 	%f211, %f210, %f209;
	rcp.rn.f32 	%f212, %f211;
	fma.rn.f32 	%f213, %f205, 0fB5C589A2, 0f387DF61A;
	fma.rn.f32 	%f214, %f205, %f213, 0fBA8F475B;
	fma.rn.f32 	%f215, %f205, %f214, 0f3C3C19F7;
	fma.rn.f32 	%f216, %f205, %f215, 0fBD99CCE0;
	fma.rn.f32 	%f217, %f205, %f216, 0f3E89E53B;
	sub.f32 	%f218, %f212, %f217;
	mul.f32 	%f219, %f208, %f218;
	fma.rn.f32 	%f241, %f198, %f219, %f241;
	fma.rn.f32 	%f242, %f200, %f219, %f242;
	fma.rn.f32 	%f243, %f202, %f219, %f243;
$L__BB0_10:
	ld.param.u64 	%rd46, [_Z13haccmk_kerneliiPKfS0_S0_S0_PfS1_S1_fff_param_7];
	ld.param.u64 	%rd45, [_Z13haccmk_kerneliiPKfS0_S0_S0_PfS1_S1_fff_param_6];
	cvta.to.global.u64 	%rd38, %rd45;
	mul.wide.s32 	%rd39, %r1, 4;
	add.s64 	%rd40, %rd38, %rd39;
	ld.global.f32 	%f220, [%rd40];
	fma.rn.f32 	%f221, %f33, %f241, %f220;
	st.global.f32 	[%rd40], %f221;
	cvta.to.global.u64 	%rd41, %rd46;
	add.s64 	%rd42, %rd41, %rd39;
	ld.global.f32 	%f222, [%rd42];
	fma.rn.f32 	%f223, %f33, %f242, %f222;
	st.global.f32 	[%rd42], %f223;
	cvta.to.global.u64 	%rd43, %rd19;
	add.s64 	%rd44, %rd43, %rd39;
	ld.global.f32 	%f224, [%rd44];
	fma.rn.f32 	%f225, %f33, %f243, %f224;
	st.global.f32 	[%rd44], %f225;
$L__BB0_11:
	ret;

}


// ===== COMPILED SASS (sm_100) =====

	.target	sm_100

	.elftype	@"ET_EXEC"


//--------------------- .note.nv.tkinfo           --------------------------
	.section	.note.nv.tkinfo,"",@"SHT_NOTE"
	.sectionflags	@"SHF_NOTE_NV_TKINFO"
	.tkinfo
        /*0018*/ 	.word	0x00000002
        /*0030*/ 	.string	""
        /*0030*/ 	.string	"ptxas"
        /*0030*/ 	.string	"Cuda compilation tools, release 13.0, V13.0.88"
        /*0030*/ 	.string	"Build cuda_13.0.r13.0/compiler.36424714_0"
        /*0030*/ 	.string	"-arch sm_100 -m 64 "



//--------------------- .note.nv.cuinfo           --------------------------
	.section	.note.nv.cuinfo,"",@"SHT_NOTE"
	.sectionflags	@"SHF_NOTE_NV_CUINFO"
        /*0018*/ 	.short	0x0002
        /*001a*/ 	.short	0x0064
        /*001c*/ 	.short	0x0082
	.zero		2


//--------------------- .nv.info                  --------------------------
	.section	.nv.info,"",@"SHT_CUDA_INFO"
	.align	4


	//----- nvinfo : EIATTR_REGCOUNT
	.align		4
        /*0000*/ 	.byte	0x04, 0x2f
        /*0002*/ 	.short	(.L_1 - .L_0)
	.align		4
.L_0:
        /*0004*/ 	.word	index@(_Z13haccmk_kerneliiPKfS0_S0_S0_PfS1_S1_fff)
        /*0008*/ 	.word	0x00000028


	//----- nvinfo : EIATTR_FRAME_SIZE
	.align		4
.L_1:
        /*000c*/ 	.byte	0x04, 0x11
        /*000e*/ 	.short	(.L_3 - .L_2)
	.align		4
.L_2:
        /*0010*/ 	.word	index@($__internal_1_$__cuda_sm20_sqrt_rn_f32_slowpath)
        /*0014*/ 	.word	0x00000000


	//----- nvinfo : EIATTR_FRAME_SIZE
	.align		4
.L_3:
        /*0018*/ 	.byte	0x04, 0x11
        /*001a*/ 	.short	(.L_5 - .L_4)
	.align		4
.L_4:
        /*001c*/ 	.word	index@($__internal_0_$__cuda_sm20_rcp_rn_f32_slowpath)
        /*0020*/ 	.word	0x00000000


	//----- nvinfo : EIATTR_FRAME_SIZE
	.align		4
.L_5:
        /*0024*/ 	.byte	0x04, 0x11
        /*0026*/ 	.short	(.L_7 - .L_6)
	.align		4
.L_6:
        /*0028*/ 	.word	index@(_Z13haccmk_kerneliiPKfS0_S0_S0_PfS1_S1_fff)
        /*002c*/ 	.word	0x00000000


	//----- nvinfo : EIATTR_MIN_STACK_SIZE
	.align		4
.L_7:
        /*0030*/ 	.byte	0x04, 0x12
        /*0032*/ 	.short	(.L_9 - .L_8)
	.align		4
.L_8:
        /*0034*/ 	.word	index@(_Z13haccmk_kerneliiPKfS0_S0_S0_PfS1_S1_fff)
        /*0038*/ 	.word	0x00000000
.L_9:


//--------------------- .nv.compat                --------------------------
	.section	.nv.compat,"",@"SHT_CUDA_COMPAT_INFO"
	.align	4
        /*0000*/ 	.byte	0x02, 0x09, 0x00, 0x00, 0x02, 0x02, 0x01, 0x00, 0x02, 0x05, 0x05, 0x00, 0x03, 0x07, 0x01, 0x01
        /*0010*/ 	.byte	0x02, 0x03, 0x00, 0x00, 0x02, 0x06, 0x01, 0x00, 0x04, 0x0b, 0x08, 0x00, 0x01, 0x00, 0x00, 0x00
        /*0020*/ 	.byte	0x00, 0x00, 0x00, 0x00


//--------------------- .nv.info._Z13haccmk_kerneliiPKfS0_S0_S0_PfS1_S1_fff --------------------------
	.section	.nv.info._Z13haccmk_kerneliiPKfS0_S0_S0_PfS1_S1_fff,"",@"SHT_CUDA_INFO"
	.sectionflags	@""
	.align	4


	//----- nvinfo : EIATTR_CUDA_API_VERSION
	.align		4
        /*0000*/ 	.byte	0x04, 0x37
        /*0002*/ 	.short	(.L_11 - .L_10)
.L_10:
        /*0004*/ 	.word	0x00000082


	//----- nvinfo : EIATTR_KPARAM_INFO
	.align		4
.L_11:
        /*0008*/ 	.byte	0x04, 0x17
        /*000a*/ 	.short	(.L_13 - .L_12)
.L_12:
        /*000c*/ 	.word	0x00000000
        /*0010*/ 	.short	0x000b
        /*0012*/ 	.short	0x0048
        /*0014*/ 	.byte	0x00, 0xf0, 0x11, 0x00


	//----- nvinfo : EIATTR_KPARAM_INFO
	.align		4
.L_13:
        /*0018*/ 	.byte	0x04, 0x17
        /*001a*/ 	.short	(.L_15 - .L_14)
.L_14:
        /*001c*/ 	.word	0x00000000
        /*0020*/ 	.short	0x000a
        /*0022*/ 	.short	0x0044
        /*0024*/ 	.byte	0x00, 0xf0, 0x11, 0x00


	//----- nvinfo : EIATTR_KPARAM_INFO
	.align		4
.L_15:
        /*0028*/ 	.byte	0x04, 0x17
        /*002a*/ 	.short	(.L_17 - .L_16)
.L_16:
        /*002c*/ 	.word	0x00000000
        /*0030*/ 	.short	0x0009
        /*0032*/ 	.short	0x0040
        /*0034*/ 	.byte	0x00, 0xf0, 0x11, 0x00


	//----- nvinfo : EIATTR_KPARAM_INFO
	.align		4
.L_17:
        /*0038*/ 	.byte	0x04, 0x17
        /*003a*/ 	.short	(.L_19 - .L_18)
.L_18:
        /*003c*/ 	.word	0x00000000
        /*0040*/ 	.short	0x0008
        /*0042*/ 	.short	0x0038
        /*0044*/ 	.byte	0x00, 0xf5, 0x21, 0x00


	//----- nvinfo : EIATTR_KPARAM_INFO
	.align		4
.L_19:
        /*0048*/ 	.byte	0x04, 0x17
        /*004a*/ 	.short	(.L_21 - .L_20)
.L_20:
        /*004c*/ 	.word	0x00000000
        /*0050*/ 	.short	0x0007
        /*0052*/ 	.short	0x0030
        /*0054*/ 	.byte	0x00, 0xf5, 0x21, 0x00


	//----- nvinfo : EIATTR_KPARAM_INFO
	.align		4
.L_21:
        /*0058*/ 	.byte	0x04, 0x17
        /*005a*/ 	.short	(.L_23 - .L_22)
.L_22:
        /*005c*/ 	.word	0x00000000
        /*0060*/ 	.short	0x0006
        /*0062*/ 	.short	0x0028
        /*0064*/ 	.byte	0x00, 0xf5, 0x21, 0x00


	//----- nvinfo : EIATTR_KPARAM_INFO
	.align		4
.L_23:
        /*0068*/ 	.byte	0x04, 0x17
        /*006a*/ 	.short	(.L_25 - .L_24)
.L_24:
        /*006c*/ 	.word	0x00000000
        /*0070*/ 	.short	0x0005
        /*0072*/ 	.short	0x0020
        /*0074*/ 	.byte	0x00, 0xf5, 0x21, 0x00


	//----- nvinfo : EIATTR_KPARAM_INFO
	.align		4
.L_25:
        /*0078*/ 	.byte	0x04, 0x17
        /*007a*/ 	.short	(.L_27 - .L_26)
.L_26:
        /*007c*/ 	.word	0x00000000
        /*0080*/ 	.short	0x0004
        /*0082*/ 	.short	0x0018
        /*0084*/ 	.byte	0x00, 0xf5, 0x21, 0x00


	//----- nvinfo : EIATTR_KPARAM_INFO
	.align		4
.L_27:
        /*0088*/ 	.byte	0x04, 0x17
        /*008a*/ 	.short	(.L_29 - .L_28)
.L_28:
        /*008c*/ 	.word	0x00000000
        /*0090*/ 	.short	0x0003
        /*0092*/ 	.short	0x0010
        /*0094*/ 	.byte	0x00, 0xf5, 0x21, 0x00


	//----- nvinfo : EIATTR_KPARAM_INFO
	.align		4
.L_29:
        /*0098*/ 	.byte	0x04, 0x17
        /*009a*/ 	.short	(.L_31 - .L_30)
.L_30:
        /*009c*/ 	.word	0x00000000
        /*00a0*/ 	.short	0x0002
        /*00a2*/ 	.short	0x0008
        /*00a4*/ 	.byte	0x00, 0xf5, 0x21, 0x00


	//----- nvinfo : EIATTR_KPARAM_INFO
	.align		4
.L_31:
        /*00a8*/ 	.byte	0x04, 0x17
        /*00aa*/ 	.short	(.L_33 - .L_32)
.L_32:
        /*00ac*/ 	.word	0x00000000
        /*00b0*/ 	.short	0x0001
        /*00b2*/ 	.short	0x0004
        /*00b4*/ 	.byte	0x00, 0xf0, 0x11, 0x00


	//----- nvinfo : EIATTR_KPARAM_INFO
	.align		4
.L_33:
        /*00b8*/ 	.byte	0x04, 0x17
        /*00ba*/ 	.short	(.L_35 - .L_34)
.L_34:
        /*00bc*/ 	.word	0x00000000
        /*00c0*/ 	.short	0x0000
        /*00c2*/ 	.short	0x0000
        /*00c4*/ 	.byte	0x00, 0xf0, 0x11, 0x00


	//----- nvinfo : EIATTR_SPARSE_MMA_MASK
	.align		4
.L_35:
        /*00c8*/ 	.byte	0x03, 0x50
        /*00ca*/ 	.short	0x0000


	//----- nvinfo : EIATTR_MAXREG_COUNT
	.align		4
        /*00cc*/ 	.byte	0x03, 0x1b
        /*00ce*/ 	.short	0x00ff


	//----- nvinfo : EIATTR_MERCURY_ISA_VERSION
	.align		4
        /*00d0*/ 	.byte	0x03, 0x5f
        /*00d2*/ 	.short	0x0101


	//----- nvinfo : EIATTR_VRC_CTA_INIT_COUNT
	.align		4
        /*00d4*/ 	.byte	0x02, 0x4a
	.zero		1
	.zero		1


	//----- nvinfo : EIATTR_EXIT_INSTR_OFFSETS
	.align		4
        /*00d8*/ 	.byte	0x04, 0x1c
        /*00da*/ 	.short	(.L_37 - .L_36)


	//   ....[0]....
.L_36:
        /*00dc*/ 	.word	0x00000070


	//   ....[1]....
        /*00e0*/ 	.word	0x00001d80


	//----- nvinfo : EIATTR_CRS_STACK_SIZE
	.align		4
.L_37:
        /*00e4*/ 	.byte	0x04, 0x1e
        /*00e6*/ 	.short	(.L_39 - .L_38)
.L_38:
        /*00e8*/ 	.word	0x00000000


	//----- nvinfo : EIATTR_CBANK_PARAM_SIZE
	.align		4
.L_39:
        /*00ec*/ 	.byte	0x03, 0x19
        /*00ee*/ 	.short	0x004c


	//----- nvinfo : EIATTR_PARAM_CBANK
	.align		4
        /*00f0*/ 	.byte	0x04, 0x0a
        /*00f2*/ 	.short	(.L_41 - .L_40)
	.align		4
.L_40:
        /*00f4*/ 	.word	index@(.nv.constant0._Z13haccmk_kerneliiPKfS0_S0_S0_PfS1_S1_fff)
        /*00f8*/ 	.short	0x0380
        /*00fa*/ 	.short	0x004c


	//----- nvinfo : EIATTR_SW_WAR
	.align		4
.L_41:
        /*00fc*/ 	.byte	0x04, 0x36
        /*00fe*/ 	.short	(.L_43 - .L_42)
.L_42:
        /*0100*/ 	.word	0x00000008
.L_43:


//--------------------- .nv.callgraph             --------------------------
	.section	.nv.callgraph,"",@"SHT_CUDA_CALLGRAPH"
	.align	4
	.sectionentsize	8
	.align		4
        /*0000*/ 	.word	0x00000000
	.align		4
        /*0004*/ 	.word	0xffffffff
	.align		4
        /*0008*/ 	.word	0x00000000
	.align		4
        /*000c*/ 	.word	0xfffffffe
	.align		4
        /*0010*/ 	.word	0x00000000
	.align		4
        /*0014*/ 	.word	0xfffffffd
	.align		4
        /*0018*/ 	.word	0x00000000
	.align		4
        /*001c*/ 	.word	0xfffffffc


//--------------------- .text._Z13haccmk_kerneliiPKfS0_S0_S0_PfS1_S1_fff --------------------------
	.section	.text._Z13haccmk_kerneliiPKfS0_S0_S0_PfS1_S1_fff,"ax",@progbits
	.align	128
        .global         _Z13haccmk_kerneliiPKfS0_S0_S0_PfS1_S1_fff
        .type           _Z13haccmk_kerneliiPKfS0_S0_S0_PfS1_S1_fff,@function
        .size           _Z13haccmk_kerneliiPKfS0_S0_S0_PfS1_S1_fff,(.L_x_53 - _Z13haccmk_kerneliiPKfS0_S0_S0_PfS1_S1_fff)
        .other          _Z13haccmk_kerneliiPKfS0_S0_S0_PfS1_S1_fff,@"STO_CUDA_ENTRY STV_DEFAULT"
_Z13haccmk_kerneliiPKfS0_S0_S0_PfS1_S1_fff:
.text._Z13haccmk_kerneliiPKfS0_S0_S0_PfS1_S1_fff:
[----:B------:R-:W-:Y:S01]  /*0000*/  LDC R1, c[0x0][0x37c] ;  /* 0x0000df00ff017b82 */ /* 0x000fe20000000800 */
[----:B------:R-:W0:Y:S07]  /*0010*/  S2R R0, SR_TID.X ;  /* 0x0000000000007919 */ /* 0x000e2e0000002100 */
[----:B------:R-:W0:Y:S01]  /*0020*/  S2UR UR4, SR_CTAID.X ;  /* 0x00000000000479c3 */ /* 0x000e220000002500 */
[----:B------:R-:W1:Y:S07]  /*0030*/  LDCU UR5, c[0x0][0x380] ;  /* 0x00007000ff0577ac */ /* 0x000e6e0008000800 */
[----:B------:R-:W0:Y:S02]  /*0040*/  LDC R3, c[0x0][0x360] ;  /* 0x0000d800ff037b82 */ /* 0x000e240000000800 */
[----:B0-----:R-:W-:-:S05]  /*0050*/  IMAD R3, R3, UR4, R0 ;  /* 0x0000000403037c24 */ /* 0x001fca000f8e0200 */
[----:B-1----:R-:W-:-:S13]  /*0060*/  ISETP.GE.AND P0, PT, R3, UR5, PT ;  /* 0x0000000503007c0c */ /* 0x002fda000bf06270 */
[----:B------:R-:W-:Y:S05]  /*0070*/  @P0 EXIT ;  /* 0x000000000000094d */ /* 0x000fea0003800000 */
[----:B------:R-:W0:Y:S01]  /*0080*/  LDCU UR4, c[0x0][0x384] ;  /* 0x00007080ff0477ac */ /* 0x000e220008000800 */
[----:B------:R-:W-:Y:S01]  /*0090*/  HFMA2 R9, -RZ, RZ, 0, 0 ;  /* 0x00000000ff097431 */ /* 0x000fe200000001ff */
[----:B------:R-:W-:Y:S01]  /*00a0*/  CS2R R20, SRZ ;  /* 0x0000000000147805 */ /* 0x000fe2000001ff00 */
[----:B------:R-:W1:Y:S01]  /*00b0*/  LDCU.64 UR22, c[0x0][0x358] ;  /* 0x00006b00ff1677ac */ /* 0x000e620008000a00 */
[----:B0-----:R-:W-:-:S09]  /*00c0*/  UISETP.GE.AND UP0, UPT, UR4, 0x1, UPT ;  /* 0x000000010400788c */ /* 0x001fd2000bf06270 */
[----:B-1----:R-:W-:Y:S05]  /*00d0*/  BRA.U !UP0, `(.L_x_0) ;  /* 0x0000001908e87547 */ /* 0x002fea000b800000 */
[----:B------:R-:W0:Y:S08]  /*00e0*/  LDC.64 R10, c[0x0][0x388] ;  /* 0x0000e200ff0a7b82 */ /* 0x000e300000000a00 */
[----:B------:R-:W1:Y:S08]  /*00f0*/  LDC.64 R12, c[0x0][0x390] ;  /* 0x0000e400ff0c7b82 */ /* 0x000e700000000a00 */
[----:B------:R-:W2:Y:S01]  /*0100*/  LDC.64 R14, c[0x0][0x398] ;  /* 0x0000e600ff0e7b82 */ /* 0x000ea20000000a00 */
[----:B0-----:R-:W-:-:S05]  /*0110*/  IMAD.WIDE R10, R3, 0x4, R10 ;  /* 0x00000004030a7825 */ /* 0x001fca00078e020a */
[----:B------:R0:W5:Y:S01]  /*0120*/  LDG.E.CONSTANT R4, desc[UR22][R10.64] ;  /* 0x000000160a047981 */ /* 0x000162000c1e9900 */
[----:B-1----:R-:W-:-:S05]  /*0130*/  IMAD.WIDE R12, R3, 0x4, R12 ;  /* 0x00000004030c7825 */ /* 0x002fca00078e020c */
[----:B------:R0:W5:Y:S01]  /*0140*/  LDG.E.CONSTANT R5, desc[UR22][R12.64] ;  /* 0x000000160c057981 */ /* 0x000162000c1e9900 */
[----:B--2---:R-:W-:-:S05]  /*0150*/  IMAD.WIDE R14, R3, 0x4, R14 ;  /* 0x00000004030e7825 */ /* 0x004fca00078e020e */
[----:B------:R0:W5:Y:S01]  /*0160*/  LDG.E.CONSTANT R6, desc[UR22][R14.64] ;  /* 0x000000160e067981 */ /* 0x000162000c1e9900 */
[----:B------:R-:W-:Y:S01]  /*0170*/  UISETP.GE.U32.AND UP0, UPT, UR4, 0x4, UPT ;  /* 0x000000040400788c */ /* 0x000fe2000bf06070 */
[----:B------:R-:W-:Y:S02]  /*0180*/  MOV R9, RZ ;  /* 0x000000ff00097202 */ /* 0x000fe40000000f00 */
[----:B------:R-:W-:Y:S02]  /*0190*/  CS2R R20, SRZ ;  /* 0x0000000000147805 */ /* 0x000fe4000001ff00 */
[----:B------:R-:W-:Y:S01]  /*01a0*/  MOV R7, RZ ;  /* 0x000000ff00077202 */ /* 0x000fe20000000f00 */
[----:B------:R-:W-:-:S03]  /*01b0*/  ULOP3.LUT UR20, UR4, 0x3, URZ, 0xc0, !UPT ;  /* 0x0000000304147892 */ /* 0x000fc6000f8ec0ff */
[----:B0-----:R-:W-:Y:S09]  /*01c0*/  BRA.U !UP0, `(.L_x_1) ;  /* 0x0000000d08cc7547 */ /* 0x001ff2000b800000 */
[----:B------:R-:W0:Y:S01]  /*01d0*/  LDCU.64 UR12, c[0x0][0x388] ;  /* 0x00007100ff0c77ac */ /* 0x000e220008000a00 */
[----:B------:R-:W-:Y:S01]  /*01e0*/  MOV R9, RZ ;  /* 0x000000ff00097202 */ /* 0x000fe20000000f00 */
[----:B------:R-:W1:Y:S01]  /*01f0*/  LDCU.128 UR16, c[0x0][0x390] ;  /* 0x00007200ff1077ac */ /* 0x000e620008000c00 */
[----:B------:R-:W2:Y:S01]  /*0200*/  LDCU.64 UR14, c[0x0][0x3a0] ;  /* 0x00007400ff0e77ac */ /* 0x000ea20008000a00 */
[----:B------:R-:W-:Y:S02]  /*0210*/  ULOP3.LUT UR4, UR4, 0x7ffffffc, URZ, 0xc0, !UPT ;  /* 0x7ffffffc04047892 */ /* 0x000fe4000f8ec0ff */
[----:B0-----:R-:W-:-:S04]  /*0220*/  UIADD3 UR11, UP0, UPT, UR12, 0x8, URZ ;  /* 0x000000080c0b7890 */ /* 0x001fc8000ff1e0ff */
[----:B------:R-:W-:Y:S01]  /*0230*/  MOV R7, UR4 ;  /* 0x0000000400077c02 */ /* 0x000fe20008000f00 */
[----:B-1----:R-:W-:Y:S02]  /*0240*/  UIADD3 UR9, UP1, UPT, UR16, 0x8, URZ ;  /* 0x0000000810097890 */ /* 0x002fe4000ff3e0ff */
[----:B------:R-:W-:Y:S01]  /*0250*/  UIADD3 UR7, UP2, UPT, UR18, 0x8, URZ ;  /* 0x0000000812077890 */ /* 0x000fe2000ff5e0ff */
[----:B------:R-:W-:Y:S01]  /*0260*/  MOV R30, UR11 ;  /* 0x0000000b001e7c02 */ /* 0x000fe20008000f00 */
[----:B--2---:R-:W-:Y:S02]  /*0270*/  UIADD3 UR5, UP3, UPT, UR14, 0x8, URZ ;  /* 0x000000080e057890 */ /* 0x004fe4000ff7e0ff */
[----:B------:R-:W-:Y:S01]  /*0280*/  UIADD3.X UR10, UPT, UPT, URZ, UR17, URZ, UP1, !UPT ;  /* 0x00000011ff0a7290 */ /* 0x000fe20008ffe4ff */
[----:B------:R-:W-:Y:S01]  /*0290*/  MOV R18, UR9 ;  /* 0x0000000900127c02 */ /* 0x000fe20008000f00 */
[----:B------:R-:W-:Y:S01]  /*02a0*/  UIADD3.X UR8, UPT, UPT, URZ, UR19, URZ, UP2, !UPT ;  /* 0x00000013ff087290 */ /* 0x000fe200097fe4ff */
[----:B------:R-:W-:Y:S01]  /*02b0*/  MOV R16, UR7 ;  /* 0x0000000700107c02 */ /* 0x000fe20008000f00 */
[----:B------:R-:W-:Y:S01]  /*02c0*/  UIADD3.X UR12, UPT, UPT, URZ, UR13, URZ, UP0, !UPT ;  /* 0x0000000dff0c7290 */ /* 0x000fe200087fe4ff */
[----:B------:R-:W-:Y:S01]  /*02d0*/  MOV R14, UR5 ;  /* 0x00000005000e7c02 */ /* 0x000fe20008000f00 */
[----:B------:R-:W-:Y:S01]  /*02e0*/  UIADD3.X UR6, UPT, UPT, URZ, UR15, URZ, UP3, !UPT ;  /* 0x0000000fff067290 */ /* 0x000fe20009ffe4ff */
[----:B------:R-:W-:Y:S01]  /*02f0*/  MOV R19, UR10 ;  /* 0x0000000a00137c02 */ /* 0x000fe20008000f00 */
[----:B------:R-:W0:Y:S01]  /*0300*/  LDCU.64 UR14, c[0x0][0x3c0] ;  /* 0x00007800ff0e77ac */ /* 0x000e220008000a00 */
[----:B------:R-:W-:-:S02]  /*0310*/  MOV R17, UR8 ;  /* 0x0000000800117c02 */ /* 0x000fc40008000f00 */
[----:B------:R-:W-:Y:S01]  /*0320*/  MOV R31, UR12 ;  /* 0x0000000c001f7c02 */ /* 0x000fe20008000f00 */
[----:B------:R-:W-:Y:S01]  /*0330*/  UIADD3 UR13, UPT, UPT, -UR4, URZ, URZ ;  /* 0x000000ff040d7290 */ /* 0x000fe2000fffe1ff */
[----:B------:R-:W-:-:S11]  /*0340*/  MOV R15, UR6 ;  /* 0x00000006000f7c02 */ /* 0x000fd60008000f00 */
.L_x_26:
[----:B------:R-:W2:Y:S04]  /*0350*/  LDG.E.CONSTANT R0, desc[UR22][R18.64+-0x8] ;  /* 0xfffff81612007981 */ /* 0x000ea8000c1e9900 */
[----:B------:R-:W3:Y:S04]  /*0360*/  LDG.E.CONSTANT R11, desc[UR22][R30.64+-0x8] ;  /* 0xfffff8161e0b7981 */ /* 0x000ee8000c1e9900 */
[----:B------:R-:W4:Y:S04]  /*0370*/  LDG.E.CONSTANT R13, desc[UR22][R16.64+-0x8] ;  /* 0xfffff816100d7981 */ /* 0x000f28000c1e9900 */
[----:B------:R-:W4:Y:S01]  /*0380*/  LDG.E.CONSTANT R8, desc[UR22][R14.64+-0x8] ;  /* 0xfffff8160e087981 */ /* 0x000f22000c1e9900 */
[----:B------:R-:W-:Y:S01]  /*0390*/  BSSY.RECONVERGENT B0, `(.L_x_2) ;  /* 0x0000015000007945 */ /* 0x000fe20003800200 */
[----:B--2--5:R-:W-:Y:S01]  /*03a0*/  FADD R27, -R5, R0 ;  /* 0x00000000051b7221 */ /* 0x024fe20000000100 */
[----:B---3--:R-:W-:-:S03]  /*03b0*/  FADD R10, -R4, R11 ;  /* 0x0000000b040a7221 */ /* 0x008fc60000000100 */
[----:B------:R-:W-:Y:S01]  /*03c0*/  FMUL R11, R27, R27 ;  /* 0x0000001b1b0b7220 */ /* 0x000fe20000400000 */
[----:B----4-:R-:W-:-:S03]  /*03d0*/  FADD R22, -R6, R13 ;  /* 0x0000000d06167221 */ /* 0x010fc60000000100 */
[----:B------:R-:W-:-:S04]  /*03e0*/  FFMA R11, R10, R10, R11 ;  /* 0x0000000a0a0b7223 */ /* 0x000fc8000000000b */
[----:B------:R-:W-:-:S04]  /*03f0*/  FFMA R11, R22, R22, R11 ;  /* 0x00000016160b7223 */ /* 0x000fc8000000000b */
[C---:B0-----:R-:W-:Y:S01]  /*0400*/  FADD R2, R11.reuse, UR15 ;  /* 0x0000000f0b027e21 */ /* 0x041fe20008000000 */
[----:B------:R-:W-:-:S03]  /*0410*/  FSET.BF.LT.AND R13, R11, UR14, PT ;  /* 0x0000000e0b0d7c0a */ /* 0x000fc6000b801000 */
[----:B------:R0:W1:Y:S01]  /*0420*/  MUFU.RSQ R23, R2 ;  /* 0x0000000200177308 */ /* 0x0000620000001400 */
[----:B------:R-:W-:Y:S01]  /*0430*/  IADD3 R0, PT, PT, R2, -0xd000000, RZ ;  /* 0xf300000002007810 */ /* 0x000fe20007ffe0ff */
[----:B------:R-:W-:-:S03]  /*0440*/  FMUL R8, R8, R13 ;  /* 0x0000000d08087220 */ /* 0x000fc60000400000 */
[----:B------:R-:W-:-:S13]  /*0450*/  ISETP.GT.U32.AND P0, PT, R0, 0x727fffff, PT ;  /* 0x727fffff0000780c */ /* 0x000fda0003f04070 */
[----:B01----:R-:W-:Y:S05]  /*0460*/  @!P0 BRA `(.L_x_3) ;  /* 0x00000000000c8947 */ /* 0x003fea0003800000 */
[----:B------:R-:W-:-:S07]  /*0470*/  MOV R0, 0x490 ;  /* 0x0000049000007802 */ /* 0x000fce0000000f00 */
[----:B------:R-:W-:Y:S05]  /*0480*/  CALL.REL.NOINC `($__internal_1_$__cuda_sm20_sqrt_rn_f32_slowpath) ;  /* 0x0000001c00147944 */ /* 0x000fea0003c00000 */
[----:B------:R-:W-:Y:S05]  /*0490*/  BRA `(.L_x_4) ;  /* 0x0000000000107947 */ /* 0x000fea0003800000 */
.L_x_3:
[----:B------:R-:W-:Y:S01]  /*04a0*/  FMUL.FTZ R13, R2, R23 ;  /* 0x00000017020d7220 */ /* 0x000fe20000410000 */
[----:B------:R-:W-:-:S03]  /*04b0*/  FMUL.FTZ R0, R23, 0.5 ;  /* 0x3f00000017007820 */ /* 0x000fc60000410000 */
[----:B------:R-:W-:-:S04]  /*04c0*/  FFMA R24, -R13, R13, R2 ;  /* 0x0000000d0d187223 */ /* 0x000fc80000000102 */
[----:B------:R-:W-:-:S07]  /*04d0*/  FFMA R24, R24, R0, R13 ;  /* 0x0000000018187223 */ /* 0x000fce000000000d */
.L_x_4:
[----:B------:R-:W-:Y:S05]  /*04e0*/  BSYNC.RECONVERGENT B0 ;  /* 0x0000000000007941 */ /* 0x000fea0003800200 */
.L_x_2:
[----:B------:R-:W-:Y:S01]  /*04f0*/  FMUL R24, R2, R24 ;  /* 0x0000001802187220 */ /* 0x000fe20000400000 */
[----:B------:R-:W-:Y:S04]  /*0500*/  BSSY.RECONVERGENT B0, `(.L_x_5) ;  /* 0x000000d000007945 */ /* 0x000fe80003800200 */
[----:B------:R-:W-:-:S04]  /*0510*/  IADD3 R0, PT, PT, R24, 0x1800000, RZ ;  /* 0x0180000018007810 */ /* 0x000fc80007ffe0ff */
[----:B------:R-:W-:-:S04]  /*0520*/  LOP3.LUT R0, R0, 0x7f800000, RZ, 0xc0, !PT ;  /* 0x7f80000000007812 */ /* 0x000fc800078ec0ff */
[----:B------:R-:W-:-:S13]  /*0530*/  ISETP.GT.U32.AND P0, PT, R0, 0x1ffffff, PT ;  /* 0x01ffffff0000780c */ /* 0x000fda0003f04070 */
[----:B------:R-:W-:Y:S05]  /*0540*/  @P0 BRA `(.L_x_6) ;  /* 0x0000000000100947 */ /* 0x000fea0003800000 */
[----:B------:R-:W-:Y:S02]  /*0550*/  MOV R0, R24 ;  /* 0x0000001800007202 */ /* 0x000fe40000000f00 */
[----:B------:R-:W-:-:S07]  /*0560*/  MOV R2, 0x580 ;  /* 0x0000058000027802 */ /* 0x000fce0000000f00 */
[----:B------:R-:W-:Y:S05]  /*0570*/  CALL.REL.NOINC `($__internal_0_$__cuda_sm20_rcp_rn_f32_slowpath) ;  /* 0x0000001800047944 */ /* 0x000fea0003c00000 */
[----:B------:R-:W-:Y:S05]  /*0580*/  BRA `(.L_x_7) ;  /* 0x0000000000107947 */ /* 0x000fea0003800000 */
.L_x_6:
[----:B------:R-:W0:Y:S02]  /*0590*/  MUFU.RCP R29, R24 ;  /* 0x00000018001d7308 */ /* 0x000e240000001000 */
[----:B0-----:R-:W-:-:S04]  /*05a0*/  FFMA R0, R24, R29, -1 ;  /* 0xbf80000018007423 */ /* 0x001fc8000000001d */
[----:B------:R-:W-:-:S04]  /*05b0*/  FADD.FTZ R0, -R0, -RZ ;  /* 0x800000ff00007221 */ /* 0x000fc80000010100 */
[----:B------:R-:W-:-:S07]  /*05c0*/  FFMA R29, R29, R0, R29 ;  /* 0x000000001d1d7223 */ /* 0x000fce000000001d */
.L_x_7:
[----:B------:R-:W-:Y:S05]  /*05d0*/  BSYNC.RECONVERGENT B0 ;  /* 0x0000000000007941 */ /* 0x000fea0003800200 */
.L_x_5:
[----:B------:R-:W2:Y:S04]  /*05e0*/  LDG.E.CONSTANT R2, desc[UR22][R18.64+-0x4] ;  /* 0xfffffc1612027981 */ /* 0x000ea8000c1e9900 */
[----:B------:R-:W3:Y:S04]  /*05f0*/  LDG.E.CONSTANT R23, desc[UR22][R30.64+-0x4] ;  /* 0xfffffc161e177981 */ /* 0x000ee8000c1e9900 */
[----:B------:R-:W4:Y:S01]  /*0600*/  LDG.E.CONSTANT R13, desc[UR22][R16.64+-0x4] ;  /* 0xfffffc16100d7981 */ /* 0x000f22000c1e9900 */
[----:B------:R-:W-:-:S05]  /*0610*/  HFMA2 R0, -RZ, RZ, 0.360595703125, -0.0001718997955322265625 ;  /* 0x35c589a2ff007431 */ /* 0x000fca00000001ff */
[----:B------:R-:W-:-:S04]  /*0620*/  FFMA R0, R11, -R0, 6.0549100453499704599e-05 ;  /* 0x387df61a0b007423 */ /* 0x000fc80000000800 */
[----:B------:R-:W-:-:S04]  /*0630*/  FFMA R0, R11, R0, -0.0010931299766525626183 ;  /* 0xba8f475b0b007423 */ /* 0x000fc80000000000 */
[----:B------:R-:W-:-:S04]  /*0640*/  FFMA R0, R11, R0, 0.011480799876153469086 ;  /* 0x3c3c19f70b007423 */ /* 0x000fc80000000000 */
[----:B------:R-:W-:-:S04]  /*0650*/  FFMA R0, R11, R0, -0.075097799301147460938 ;  /* 0xbd99cce00b007423 */ /* 0x000fc80000000000 */
[----:B------:R-:W-:Y:S02]  /*0660*/  FFMA R12, R11, R0, 0.26932701468467712402 ;  /* 0x3e89e53b0b0c7423 */ /* 0x000fe40000000000 */
[----:B------:R-:W5:Y:S01]  /*0670*/  LDG.E.CONSTANT R0, desc[UR22][R14.64+-0x4] ;  /* 0xfffffc160e007981 */ /* 0x000f62000c1e9900 */
[----:B------:R-:W-:Y:S01]  /*0680*/  BSSY.RECONVERGENT B0, `(.L_x_8) ;  /* 0x000001a000007945 */ /* 0x000fe20003800200 */
[----:B------:R-:W-:-:S04]  /*0690*/  FADD R29, -R12, R29 ;  /* 0x0000001d0c1d7221 */ /* 0x000fc80000000100 */
[----:B------:R-:W-:-:S04]  /*06a0*/  FMUL R29, R8, R29 ;  /* 0x0000001d081d7220 */ /* 0x000fc80000400000 */
[-C--:B------:R-:W-:Y:S01]  /*06b0*/  FFMA R21, R10, R29.reuse, R21 ;  /* 0x0000001d0a157223 */ /* 0x080fe20000000015 */
[-C--:B------:R-:W-:Y:S01]  /*06c0*/  FFMA R32, R27, R29.reuse, R20 ;  /* 0x0000001d1b207223 */ /* 0x080fe20000000014 */
[----:B------:R-:W-:Y:S01]  /*06d0*/  FFMA R22, R22, R29, R9 ;  /* 0x0000001d16167223 */ /* 0x000fe20000000009 */
[----:B--2---:R-:W-:Y:S01]  /*06e0*/  FADD R11, -R5, R2 ;  /* 0x00000002050b7221 */ /* 0x004fe20000000100 */
[----:B---3--:R-:W-:-:S03]  /*06f0*/  FADD R12, -R4, R23 ;  /* 0x00000017040c7221 */ /* 0x008fc60000000100 */
[----:B------:R-:W-:Y:S01]  /*0700*/  FMUL R23, R11, R11 ;  /* 0x0000000b0b177220 */ /* 0x000fe20000400000 */
[----:B----4-:R-:W-:-:S03]  /*0710*/  FADD R13, -R6, R13 ;  /* 0x0000000d060d7221 */ /* 0x010fc60000000100 */
[----:B------:R-:W-:-:S04]  /*0720*/  FFMA R2, R12, R12, R23 ;  /* 0x0000000c0c027223 */ /* 0x000fc80000000017 */
[----:B------:R-:W-:-:S04]  /*0730*/  FFMA R8, R13, R13, R2 ;  /* 0x0000000d0d087223 */ /* 0x000fc80000000002 */
[C---:B------:R-:W-:Y:S01]  /*0740*/  FADD R2, R8.reuse, UR15 ;  /* 0x0000000f08027e21 */ /* 0x040fe20008000000 */
[----:B------:R-:W-:-:S03]  /*0750*/  FSET.BF.LT.AND R25, R8, UR14, PT ;  /* 0x0000000e08197c0a */ /* 0x000fc6000b801000 */
[----:B------:R0:W1:Y:S01]  /*0760*/  MUFU.RSQ R23, R2 ;  /* 0x0000000200177308 */ /* 0x0000620000001400 */
[----:B------:R-:W-:-:S04]  /*0770*/  IADD3 R10, PT, PT, R2, -0xd000000, RZ ;  /* 0xf3000000020a7810 */ /* 0x000fc80007ffe0ff */
[----:B------:R-:W-:Y:S01]  /*0780*/  ISETP.GT.U32.AND P0, PT, R10, 0x727fffff, PT ;  /* 0x727fffff0a00780c */ /* 0x000fe20003f04070 */
[----:B-----5:R-:W-:-:S12]  /*0790*/  FMUL R20, R0, R25 ;  /* 0x0000001900147220 */ /* 0x020fd80000400000 */
[----:B01----:R-:W-:Y:S05]  /*07a0*/  @!P0 BRA `(.L_x_9) ;  /* 0x00000000000c8947 */ /* 0x003fea0003800000 */
[----:B------:R-:W-:-:S07]  /*07b0*/  MOV R0, 0x7d0 ;  /* 0x000007d000007802 */ /* 0x000fce0000000f00 */
[----:B------:R-:W-:Y:S05]  /*07c0*/  CALL.REL.NOINC `($__internal_1_$__cuda_sm20_sqrt_rn_f32_slowpath) ;  /* 0x0000001800447944 */ /* 0x000fea0003c00000 */
[----:B------:R-:W-:Y:S05]  /*07d0*/  BRA `(.L_x_10) ;  /* 0x0000000000107947 */ /* 0x000fea0003800000 */
.L_x_9:
[----:B------:R-:W-:Y:S01]  /*07e0*/  FMUL.FTZ R9, R2, R23 ;  /* 0x0000001702097220 */ /* 0x000fe20000410000 */
[----:B------:R-:W-:-:S03]  /*07f0*/  FMUL.FTZ R23, R23, 0.5 ;  /* 0x3f00000017177820 */ /* 0x000fc60000410000 */
[----:B------:R-:W-:-:S04]  /*0800*/  FFMA R24, -R9, R9, R2 ;  /* 0x0000000909187223 */ /* 0x000fc80000000102 */
[----:B------:R-:W-:-:S07]  /*0810*/  FFMA R24, R24, R23, R9 ;  /* 0x0000001718187223 */ /* 0x000fce0000000009 */
.L_x_10:
[----:B------:R-:W-:Y:S05]  /*0820*/  BSYNC.RECONVERGENT B0 ;  /* 0x0000000000007941 */ /* 0x000fea0003800200 */
.L_x_8:
        /* <DEDUP_REMOVED lines=10> */
.L_x_12:
[----:B------:R-:W0:Y:S02]  /*08d0*/  MUFU.RCP R29, R24 ;  /* 0x00000018001d7308 */ /* 0x000e240000001000 */
[----:B0-----:R-:W-:-:S04]  /*08e0*/  FFMA R0, R24, R29, -1 ;  /* 0xbf80000018007423 */ /* 0x001fc8000000001d */
[----:B------:R-:W-:-:S04]  /*08f0*/  FADD.FTZ R0, -R0, -RZ ;  /* 0x800000ff00007221 */ /* 0x000fc80000010100 */
[----:B------:R-:W-:-:S07]  /*0900*/  FFMA R29, R29, R0, R29 ;  /* 0x000000001d1d7223 */ /* 0x000fce000000001d */
.L_x_13:
[----:B------:R-:W-:Y:S05]  /*0910*/  BSYNC.RECONVERGENT B0 ;  /* 0x0000000000007941 */ /* 0x000fea0003800200 */
.L_x_11:
[----:B------:R-:W2:Y:S04]  /*0920*/  LDG.E.CONSTANT R0, desc[UR22][R18.64] ;  /* 0x0000001612007981 */ /* 0x000ea8000c1e9900 */
[----:B------:R-:W3:Y:S04]  /*0930*/  LDG.E.CONSTANT R9, desc[UR22][R30.64] ;  /* 0x000000161e097981 */ /* 0x000ee8000c1e9900 */
[----:B------:R-:W4:Y:S01]  /*0940*/  LDG.E.CONSTANT R23, desc[UR22][R16.64] ;  /* 0x0000001610177981 */ /* 0x000f22000c1e9900 */
[----:B------:R-:W-:-:S03]  /*0950*/  HFMA2 R25, -RZ, RZ, 0.360595703125, -0.0001718997955322265625 ;  /* 0x35c589a2ff197431 */ /* 0x000fc600000001ff */
[----:B------:R-:W5:Y:S02]  /*0960*/  LDG.E.CONSTANT R27, desc[UR22][R14.64] ;  /* 0x000000160e1b7981 */ /* 0x000f64000c1e9900 */
[----:B------:R-:W-:-:S04]  /*0970*/  FFMA R25, R8, -R25, 6.0549100453499704599e-05 ;  /* 0x387df61a08197423 */ /* 0x000fc80000000819 */
[----:B------:R-:W-:-:S04]  /*0980*/  FFMA R25, R8, R25, -0.0010931299766525626183 ;  /* 0xba8f475b08197423 */ /* 0x000fc80000000019 */
[----:B------:R-:W-:-:S04]  /*0990*/  FFMA R25, R8, R25, 0.011480799876153469086 ;  /* 0x3c3c19f708197423 */ /* 0x000fc80000000019 */
[----:B------:R-:W-:-:S04]  /*09a0*/  FFMA R25, R8, R25, -0.075097799301147460938 ;  /* 0xbd99cce008197423 */ /* 0x000fc80000000019 */
[----:B------:R-:W-:-:S04]  /*09b0*/  FFMA R8, R8, R25, 0.26932701468467712402 ;  /* 0x3e89e53b08087423 */ /* 0x000fc80000000019 */
[----:B------:R-:W-:-:S04]  /*09c0*/  FADD R29, -R8, R29 ;  /* 0x0000001d081d7221 */ /* 0x000fc80000000100 */
[----:B------:R-:W-:-:S04]  /*09d0*/  FMUL R29, R20, R29 ;  /* 0x0000001d141d7220 */ /* 0x000fc80000400000 */
[-C--:B------:R-:W-:Y:S01]  /*09e0*/  FFMA R12, R12, R29.reuse, R21 ;  /* 0x0000001d0c0c7223 */ /* 0x080fe20000000015 */
[----:B------:R-:W-:Y:S01]  /*09f0*/  BSSY.RECONVERGENT B0, `(.L_x_14) ;  /* 0x0000017000007945 */ /* 0x000fe20003800200 */
        /* <DEDUP_REMOVED lines=8> */
[----:B------:R-:W-:-:S05]  /*0a80*/  FADD R2, R20, UR15 ;  /* 0x0000000f14027e21 */ /* 0x000fca0008000000 */
[----:B------:R-:W-:Y:S01]  /*0a90*/  IADD3 R0, PT, PT, R2, -0xd000000, RZ ;  /* 0xf300000002007810 */ /* 0x000fe20007ffe0ff */
[----:B------:R0:W1:Y:S03]  /*0aa0*/  MUFU.RSQ R21, R2 ;  /* 0x0000000200157308 */ /* 0x0000660000001400 */
[----:B------:R-:W-:Y:S02]  /*0ab0*/  ISETP.GT.U32.AND P0, PT, R0, 0x727fffff, PT ;  /* 0x727fffff0000780c */ /* 0x000fe40003f04070 */
[----:B------:R-:W-:-:S05]  /*0ac0*/  FSET.BF.LT.AND R0, R20, UR14, PT ;  /* 0x0000000e14007c0a */ /* 0x000fca000b801000 */
[----:B-----5:R-:W-:-:S06]  /*0ad0*/  FMUL R27, R27, R0 ;  /* 0x000000001b1b7220 */ /* 0x020fcc0000400000 */
[----:B0-----:R-:W-:Y:S05]  /*0ae0*/  @!P0 BRA `(.L_x_15) ;  /* 0x00000000000c8947 */ /* 0x001fea0003800000 */
[----:B------:R-:W-:-:S07]  /*0af0*/  MOV R0, 0xb10 ;  /* 0x00000b1000007802 */ /* 0x000fce0000000f00 */
[----:B-1----:R-:W-:Y:S05]  /*0b00*/  CALL.REL.NOINC `($__internal_1_$__cuda_sm20_sqrt_rn_f32_slowpath) ;  /* 0x0000001400747944 */ /* 0x002fea0003c00000 */
[----:B------:R-:W-:Y:S05]  /*0b10*/  BRA `(.L_x_16) ;  /* 0x0000000000107947 */ /* 0x000fea0003800000 */
.L_x_15:
[----:B-1----:R-:W-:Y:S01]  /*0b20*/  FMUL.FTZ R23, R2, R21 ;  /* 0x0000001502177220 */ /* 0x002fe20000410000 */
[----:B------:R-:W-:-:S03]  /*0b30*/  FMUL.FTZ R21, R21, 0.5 ;  /* 0x3f00000015157820 */ /* 0x000fc60000410000 */
[----:B------:R-:W-:-:S04]  /*0b40*/  FFMA R24, -R23, R23, R2 ;  /* 0x0000001717187223 */ /* 0x000fc80000000102 */
[----:B------:R-:W-:-:S07]  /*0b50*/  FFMA R24, R24, R21, R23 ;  /* 0x0000001518187223 */ /* 0x000fce0000000017 */
.L_x_16:
[----:B------:R-:W-:Y:S05]  /*0b60*/  BSYNC.RECONVERGENT B0 ;  /* 0x0000000000007941 */ /* 0x000fea0003800200 */
.L_x_14:
        /* <DEDUP_REMOVED lines=10> */
.L_x_18:
[----:B------:R-:W0:Y:S02]  /*0c10*/  MUFU.RCP R29, R24 ;  /* 0x00000018001d7308 */ /* 0x000e240000001000 */
[----:B0-----:R-:W-:-:S04]  /*0c20*/  FFMA R0, R24, R29, -1 ;  /* 0xbf80000018007423 */ /* 0x001fc8000000001d */
[----:B------:R-:W-:-:S04]  /*0c30*/  FADD.FTZ R0, -R0, -RZ ;  /* 0x800000ff00007221 */ /* 0x000fc80000010100 */
[----:B------:R-:W-:-:S07]  /*0c40*/  FFMA R29, R29, R0, R29 ;  /* 0x000000001d1d7223 */ /* 0x000fce000000001d */
.L_x_19:
[----:B------:R-:W-:Y:S05]  /*0c50*/  BSYNC.RECONVERGENT B0 ;  /* 0x0000000000007941 */ /* 0x000fea0003800200 */
.L_x_17:
        /* <DEDUP_REMOVED lines=13> */
[-C--:B------:R-:W-:Y:S01]  /*0d30*/  FFMA R12, R9, R24.reuse, R12 ;  /* 0x00000018090c7223 */ /* 0x080fe2000000000c */
[----:B------:R-:W-:Y:S01]  /*0d40*/  BSSY.RECONVERGENT B0, `(.L_x_20) ;  /* 0x0000016000007945 */ /* 0x000fe20003800200 */
        /* <DEDUP_REMOVED lines=17> */
.L_x_21:
[----:B-1----:R-:W-:Y:S01]  /*0e60*/  FMUL.FTZ R23, R2, R9 ;  /* 0x0000000902177220 */ /* 0x002fe20000410000 */
[----:B------:R-:W-:-:S03]  /*0e70*/  FMUL.FTZ R9, R9, 0.5 ;  /* 0x3f00000009097820 */ /* 0x000fc60000410000 */
[----:B------:R-:W-:-:S04]  /*0e80*/  FFMA R24, -R23, R23, R2 ;  /* 0x0000001717187223 */ /* 0x000fc80000000102 */
[----:B------:R-:W-:-:S07]  /*0e90*/  FFMA R24, R24, R9, R23 ;  /* 0x0000000918187223 */ /* 0x000fce0000000017 */
.L_x_22:
[----:B------:R-:W-:Y:S05]  /*0ea0*/  BSYNC.RECONVERGENT B0 ;  /* 0x0000000000007941 */ /* 0x000fea0003800200 */
.L_x_20:
        /* <DEDUP_REMOVED lines=10> */
.L_x_24:
[----:B------:R-:W0:Y:S02]  /*0f50*/  MUFU.RCP R29, R24 ;  /* 0x00000018001d7308 */ /* 0x000e240000001000 */
[----:B0-----:R-:W-:-:S04]  /*0f60*/  FFMA R0, R24, R29, -1 ;  /* 0xbf80000018007423 */ /* 0x001fc8000000001d */
[----:B------:R-:W-:-:S04]  /*0f70*/  FADD.FTZ R0, -R0, -RZ ;  /* 0x800000ff00007221 */ /* 0x000fc80000010100 */
[----:B------:R-:W-:-:S07]  /*0f80*/  FFMA R29, R29, R0, R29 ;  /* 0x000000001d1d7223 */ /* 0x000fce000000001d */
.L_x_25:
[----:B------:R-:W-:Y:S05]  /*0f90*/  BSYNC.RECONVERGENT B0 ;  /* 0x0000000000007941 */ /* 0x000fea0003800200 */
.L_x_23:
[----:B------:R-:W-:Y:S01]  /*0fa0*/  HFMA2 R0, -RZ, RZ, 0.360595703125, -0.0001718997955322265625 ;  /* 0x35c589a2ff007431 */ /* 0x000fe200000001ff */
[----:B------:R-:W-:Y:S01]  /*0fb0*/  UIADD3 UR13, UPT, UPT, UR13, 0x4, URZ ;  /* 0x000000040d0d7890 */ /* 0x000fe2000fffe0ff */
[----:B------:R-:W-:Y:S02]  /*0fc0*/  IADD3 R30, P0, PT, R30, 0x10, RZ ;  /* 0x000000101e1e7810 */ /* 0x000fe40007f1e0ff */
[----:B------:R-:W-:Y:S01]  /*0fd0*/  IADD3 R18, P1, PT, R18, 0x10, RZ ;  /* 0x0000001012127810 */ /* 0x000fe20007f3e0ff */
[----:B------:R-:W-:Y:S01]  /*0fe0*/  UISETP.NE.AND UP0, UPT, UR13, URZ, UPT ;  /* 0x000000ff0d00728c */ /* 0x000fe2000bf05270 */
[----:B------:R-:W-:Y:S02]  /*0ff0*/  IADD3.X R31, PT, PT, RZ, R31, RZ, P0, !PT ;  /* 0x0000001fff1f7210 */ /* 0x000fe400007fe4ff */
[----:B------:R-:W-:Y:S01]  /*1000*/  IADD3.X R19, PT, PT, RZ, R19, RZ, P1, !PT ;  /* 0x00000013ff137210 */ /* 0x000fe20000ffe4ff */
[----:B------:R-:W-:Y:S01]  /*1010*/  FFMA R0, R27, -R0, 6.0549100453499704599e-05 ;  /* 0x387df61a1b007423 */ /* 0x000fe20000000800 */
[----:B------:R-:W-:-:S02]  /*1020*/  IADD3 R16, P0, PT, R16, 0x10, RZ ;  /* 0x0000001010107810 */ /* 0x000fc40007f1e0ff */
[----:B------:R-:W-:Y:S01]  /*1030*/  IADD3 R14, P1, PT, R14, 0x10, RZ ;  /* 0x000000100e0e7810 */ /* 0x000fe20007f3e0ff */
[C---:B------:R-:W-:Y:S01]  /*1040*/  FFMA R0, R27.reuse, R0, -0.0010931299766525626183 ;  /* 0xba8f475b1b007423 */ /* 0x040fe20000000000 */
[----:B------:R-:W-:Y:S02]  /*1050*/  IADD3.X R17, PT, PT, RZ, R17, RZ, P0, !PT ;  /* 0x00000011ff117210 */ /* 0x000fe400007fe4ff */
[----:B------:R-:W-:Y:S01]  /*1060*/  IADD3.X R15, PT, PT, RZ, R15, RZ, P1, !PT ;  /* 0x0000000fff0f7210 */ /* 0x000fe20000ffe4ff */
[----:B------:R-:W-:-:S04]  /*1070*/  FFMA R0, R27, R0, 0.011480799876153469086 ;  /* 0x3c3c19f71b007423 */ /* 0x000fc80000000000 */
[----:B------:R-:W-:-:S04]  /*1080*/  FFMA R0, R27, R0, -0.075097799301147460938 ;  /* 0xbd99cce01b007423 */ /* 0x000fc80000000000 */
[----:B------:R-:W-:-:S04]  /*1090*/  FFMA R0, R27, R0, 0.26932701468467712402 ;  /* 0x3e89e53b1b007423 */ /* 0x000fc80000000000 */
[----:B------:R-:W-:-:S04]  /*10a0*/  FADD R29, -R0, R29 ;  /* 0x0000001d001d7221 */ /* 0x000fc80000000100 */
[----:B------:R-:W-:-:S04]  /*10b0*/  FMUL R8, R8, R29 ;  /* 0x0000001d08087220 */ /* 0x000fc80000400000 */
[-C--:B------:R-:W-:Y:S01]  /*10c0*/  FFMA R21, R21, R8.reuse, R12 ;  /* 0x0000000815157223 */ /* 0x080fe2000000000c */
[-C--:B------:R-:W-:Y:S01]  /*10d0*/  FFMA R20, R20, R8.reuse, R11 ;  /* 0x0000000814147223 */ /* 0x080fe2000000000b */
[----:B------:R-:W-:Y:S01]  /*10e0*/  FFMA R9, R22, R8, R13 ;  /* 0x0000000816097223 */ /* 0x000fe2000000000d */
[----:B------:R-:W-:Y:S06]  /*10f0*/  BRA.U UP0, `(.L_x_26) ;  /* 0xfffffff100947547 */ /* 0x000fec000b83ffff */
.L_x_1:
[----:B------:R-:W-:-:S09]  /*1100*/  UISETP.NE.AND UP0, UPT, UR20, URZ, UPT ;  /* 0x000000ff1400728c */ /* 0x000fd2000bf05270 */
[----:B------:R-:W-:Y:S05]  /*1110*/  BRA.U !UP0, `(.L_x_0) ;  /* 0x0000000908d87547 */ /* 0x000fea000b800000 */
[----:B------:R-:W-:-:S09]  /*1120*/  UISETP.NE.AND UP0, UPT, UR20, 0x1, UPT ;  /* 0x000000011400788c */ /* 0x000fd2000bf05270 */
[----:B------:R-:W-:Y:S05]  /*1130*/  BRA.U !UP0, `(.L_x_27) ;  /* 0x0000000508cc7547 */ /* 0x000fea000b800000 */
[----:B------:R-:W0:Y:S01]  /*1140*/  LDC.64 R34, c[0x0][0x390] ;  /* 0x0000e400ff227b82 */ /* 0x000e220000000a00 */
[----:B------:R-:W1:Y:S07]  /*1150*/  LDCU.64 UR4, c[0x0][0x3c0] ;  /* 0x00007800ff0477ac */ /* 0x000e6e0008000a00 */
[----:B------:R-:W2:Y:S08]  /*1160*/  LDC.64 R36, c[0x0][0x388] ;  /* 0x0000e200ff247b82 */ /* 0x000eb00000000a00 */
[----:B------:R-:W3:Y:S01]  /*1170*/  LDC.64 R32, c[0x0][0x398] ;  /* 0x0000e600ff207b82 */ /* 0x000ee20000000a00 */
[----:B0-----:R-:W-:-:S07]  /*1180*/  IMAD.WIDE.U32 R34, R7, 0x4, R34 ;  /* 0x0000000407227825 */ /* 0x001fce00078e0022 */
[----:B------:R-:W0:Y:S01]  /*1190*/  LDC.64 R30, c[0x0][0x3a0] ;  /* 0x0000e800ff1e7b82 */ /* 0x000e220000000a00 */
[----:B------:R-:W4:Y:S01]  /*11a0*/  LDG.E.CONSTANT R0, desc[UR22][R34.64] ;  /* 0x0000001622007981 */ /* 0x000f22000c1e9900 */
[----:B--2---:R-:W-:-:S05]  /*11b0*/  IMAD.WIDE.U32 R36, R7, 0x4, R36 ;  /* 0x0000000407247825 */ /* 0x004fca00078e0024 */
[----:B------:R-:W2:Y:S01]  /*11c0*/  LDG.E.CONSTANT R11, desc[UR22][R36.64] ;  /* 0x00000016240b7981 */ /* 0x000ea2000c1e9900 */
[----:B---3--:R-:W-:-:S05]  /*11d0*/  IMAD.WIDE.U32 R32, R7, 0x4, R32 ;  /* 0x0000000407207825 */ /* 0x008fca00078e0020 */
[----:B------:R-:W3:Y:S01]  /*11e0*/  LDG.E.CONSTANT R17, desc[UR22][R32.64] ;  /* 0x0000001620117981 */ /* 0x000ee2000c1e9900 */
[----:B0-----:R-:W-:-:S05]  /*11f0*/  IMAD.WIDE.U32 R30, R7, 0x4, R30 ;  /* 0x00000004071e7825 */ /* 0x001fca00078e001e */
[----:B------:R-:W3:Y:S01]  /*1200*/  LDG.E.CONSTANT R13, desc[UR22][R30.64] ;  /* 0x000000161e0d7981 */ /* 0x000ee2000c1e9900 */
[----:B------:R-:W-:Y:S01]  /*1210*/  BSSY.RECONVERGENT B0, `(.L_x_28) ;  /* 0x0000015000007945 */ /* 0x000fe20003800200 */
[----:B----45:R-:W-:Y:S01]  /*1220*/  FADD R15, -R5, R0 ;  /* 0x00000000050f7221 */ /* 0x030fe20000000100 */
[----:B--2---:R-:W-:-:S03]  /*1230*/  FADD R18, -R4, R11 ;  /* 0x0000000b04127221 */ /* 0x004fc60000000100 */
[----:B------:R-:W-:-:S04]  /*1240*/  FMUL R11, R15, R15 ;  /* 0x0000000f0f0b7220 */ /* 0x000fc80000400000 */
[----:B------:R-:W-:Y:S01]  /*1250*/  FFMA R11, R18, R18, R11 ;  /* 0x00000012120b7223 */ /* 0x000fe2000000000b */
[----:B---3--:R-:W-:-:S04]  /*1260*/  FADD R16, -R6, R17 ;  /* 0x0000001106107221 */ /* 0x008fc80000000100 */
[----:B------:R-:W-:-:S04]  /*1270*/  FFMA R14, R16, R16, R11 ;  /* 0x00000010100e7223 */ /* 0x000fc8000000000b */
[----:B-1----:R-:W-:-:S05]  /*1280*/  FADD R2, R14, UR5 ;  /* 0x000000050e027e21 */ /* 0x002fca0008000000 */
[----:B------:R-:W-:Y:S01]  /*1290*/  IADD3 R0, PT, PT, R2, -0xd000000, RZ ;  /* 0xf300000002007810 */ /* 0x000fe20007ffe0ff */
[----:B------:R0:W1:Y:S03]  /*12a0*/  MUFU.RSQ R17, R2 ;  /* 0x0000000200117308 */ /* 0x0000660000001400 */
[----:B------:R-:W-:Y:S02]  /*12b0*/  ISETP.GT.U32.AND P0, PT, R0, 0x727fffff, PT ;  /* 0x727fffff0000780c */ /* 0x000fe40003f04070 */
[----:B------:R-:W-:-:S05]  /*12c0*/  FSET.BF.LT.AND R0, R14, UR4, PT ;  /* 0x000000040e007c0a */ /* 0x000fca000b801000 */
[----:B------:R-:W-:-:S06]  /*12d0*/  FMUL R13, R13, R0 ;  /* 0x000000000d0d7220 */ /* 0x000fcc0000400000 */
[----:B01----:R-:W-:Y:S05]  /*12e0*/  @!P0 BRA `(.L_x_29) ;  /* 0x00000000000c8947 */ /* 0x003fea0003800000 */
[----:B------:R-:W-:-:S07]  /*12f0*/  MOV R0, 0x1310 ;  /* 0x0000131000007802 */ /* 0x000fce0000000f00 */
[----:B------:R-:W-:Y:S05]  /*1300*/  CALL.REL.NOINC `($__internal_1_$__cuda_sm20_sqrt_rn_f32_slowpath) ;  /* 0x0000000c00747944 */ /* 0x000fea0003c00000 */
[----:B------:R-:W-:Y:S05]  /*1310*/  BRA `(.L_x_30) ;  /* 0x0000000000107947 */ /* 0x000fea0003800000 */
.L_x_29:
[----:B------:R-:W-:Y:S01]  /*1320*/  FMUL.FTZ R11, R2, R17 ;  /* 0x00000011020b7220 */ /* 0x000fe20000410000 */
[----:B------:R-:W-:-:S03]  /*1330*/  FMUL.FTZ R0, R17, 0.5 ;  /* 0x3f00000011007820 */ /* 0x000fc60000410000 */
[----:B------:R-:W-:-:S04]  /*1340*/  FFMA R24, -R11, R11, R2 ;  /* 0x0000000b0b187223 */ /* 0x000fc80000000102 */
[----:B------:R-:W-:-:S07]  /*1350*/  FFMA R24, R24, R0, R11 ;  /* 0x0000000018187223 */ /* 0x000fce000000000b */
.L_x_30:
[----:B------:R-:W-:Y:S05]  /*1360*/  BSYNC.RECONVERGENT B0 ;  /* 0x0000000000007941 */ /* 0x000fea0003800200 */
.L_x_28:
        /* <DEDUP_REMOVED lines=10> */
.L_x_32:
[----:B------:R-:W0:Y:S02]  /*1410*/  MUFU.RCP R29, R24 ;  /* 0x00000018001d7308 */ /* 0x000e240000001000 */
[----:B0-----:R-:W-:-:S04]  /*1420*/  FFMA R0, R24, R29, -1 ;  /* 0xbf80000018007423 */ /* 0x001fc8000000001d */
[----:B------:R-:W-:-:S04]  /*1430*/  FADD.FTZ R0, -R0, -RZ ;  /* 0x800000ff00007221 */ /* 0x000fc80000010100 */
[----:B------:R-:W-:-:S07]  /*1440*/  FFMA R29, R29, R0, R29 ;  /* 0x000000001d1d7223 */ /* 0x000fce000000001d */
.L_x_33:
[----:B------:R-:W-:Y:S05]  /*1450*/  BSYNC.RECONVERGENT B0 ;  /* 0x0000000000007941 */ /* 0x000fea0003800200 */
.L_x_31:
[----:B------:R-:W2:Y:S01]  /*1460*/  LDG.E.CONSTANT R34, desc[UR22][R34.64+0x4] ;  /* 0x0000041622227981 */ /* 0x000ea2000c1e9900 */
[----:B------:R-:W0:Y:S03]  /*1470*/  LDCU.64 UR4, c[0x0][0x3c0] ;  /* 0x00007800ff0477ac */ /* 0x000e260008000a00 */
[----:B------:R-:W3:Y:S04]  /*1480*/  LDG.E.CONSTANT R37, desc[UR22][R36.64+0x4] ;  /* 0x0000041624257981 */ /* 0x000ee8000c1e9900 */
[----:B------:R-:W4:Y:S04]  /*1490*/  LDG.E.CONSTANT R33, desc[UR22][R32.64+0x4] ;  /* 0x0000041620217981 */ /* 0x000f28000c1e9900 */
[----:B------:R-:W5:Y:S01]  /*14a0*/  LDG.E.CONSTANT R30, desc[UR22][R30.64+0x4] ;  /* 0x000004161e1e7981 */ /* 0x000f62000c1e9900 */
[----:B------:R-:W-:Y:S01]  /*14b0*/  HFMA2 R17, -RZ, RZ, 0.360595703125, -0.0001718997955322265625 ;  /* 0x35c589a2ff117431 */ /* 0x000fe200000001ff */
[----:B------:R-:W-:Y:S04]  /*14c0*/  BSSY.RECONVERGENT B0, `(.L_x_34) ;  /* 0x000001f000007945 */ /* 0x000fe80003800200 */
        /* <DEDUP_REMOVED lines=20> */
[----:B-----5:R-:W-:-:S03]  /*1610*/  FMUL R13, R30, R17 ;  /* 0x000000111e0d7220 */ /* 0x020fc60000400000 */
[----:B------:R-:W-:-:S13]  /*1620*/  ISETP.GT.U32.AND P0, PT, R0, 0x727fffff, PT ;  /* 0x727fffff0000780c */ /* 0x000fda0003f04070 */
[----:B01----:R-:W-:Y:S05]  /*1630*/  @!P0 BRA `(.L_x_35) ;  /* 0x00000000000c8947 */ /* 0x003fea0003800000 */
[----:B------:R-:W-:-:S07]  /*1640*/  MOV R0, 0x1660 ;  /* 0x0000166000007802 */ /* 0x000fce0000000f00 */
[----:B------:R-:W-:Y:S05]  /*1650*/  CALL.REL.NOINC `($__internal_1_$__cuda_sm20_sqrt_rn_f32_slowpath) ;  /* 0x0000000800a07944 */ /* 0x000fea0003c00000 */
[----:B------:R-:W-:Y:S05]  /*1660*/  BRA `(.L_x_36) ;  /* 0x0000000000107947 */ /* 0x000fea0003800000 */
.L_x_35:
[----:B------:R-:W-:Y:S01]  /*1670*/  FMUL.FTZ R15, R2, R19 ;  /* 0x00000013020f7220 */ /* 0x000fe20000410000 */
[----:B------:R-:W-:-:S03]  /*1680*/  FMUL.FTZ R0, R19, 0.5 ;  /* 0x3f00000013007820 */ /* 0x000fc60000410000 */
[----:B------:R-:W-:-:S04]  /*1690*/  FFMA R24, -R15, R15, R2 ;  /* 0x0000000f0f187223 */ /* 0x000fc80000000102 */
[----:B------:R-:W-:-:S07]  /*16a0*/  FFMA R24, R24, R0, R15 ;  /* 0x0000000018187223 */ /* 0x000fce000000000f */
.L_x_36:
[----:B------:R-:W-:Y:S05]  /*16b0*/  BSYNC.RECONVERGENT B0 ;  /* 0x0000000000007941 */ /* 0x000fea0003800200 */
.L_x_34:
        /* <DEDUP_REMOVED lines=10> */
.L_x_38:
[----:B------:R-:W0:Y:S02]  /*1760*/  MUFU.RCP R29, R24 ;  /* 0x00000018001d7308 */ /* 0x000e240000001000 */
[----:B0-----:R-:W-:-:S04]  /*1770*/  FFMA R0, R24, R29, -1 ;  /* 0xbf80000018007423 */ /* 0x001fc8000000001d */
[----:B------:R-:W-:-:S04]  /*1780*/  FADD.FTZ R0, -R0, -RZ ;  /* 0x800000ff00007221 */ /* 0x000fc80000010100 */
[----:B------:R-:W-:-:S07]  /*1790*/  FFMA R29, R29, R0, R29 ;  /* 0x000000001d1d7223 */ /* 0x000fce000000001d */
.L_x_39:
[----:B------:R-:W-:Y:S05]  /*17a0*/  BSYNC.RECONVERGENT B0 ;  /* 0x0000000000007941 */ /* 0x000fea0003800200 */
.L_x_37:
[----:B------:R-:W-:Y:S01]  /*17b0*/  HFMA2 R15, -RZ, RZ, 0.360595703125, -0.0001718997955322265625 ;  /* 0x35c589a2ff0f7431 */ /* 0x000fe200000001ff */
[----:B------:R-:W-:-:S04]  /*17c0*/  IADD3 R7, PT, PT, R7, 0x2, RZ ;  /* 0x0000000207077810 */ /* 0x000fc80007ffe0ff */
        /* <DEDUP_REMOVED lines=9> */
[----:B------:R-:W-:-:S07]  /*1860*/  FFMA R9, R10, R8, R9 ;  /* 0x000000080a097223 */ /* 0x000fce0000000009 */
.L_x_27:
[----:B------:R-:W0:Y:S02]  /*1870*/  LDCU UR4, c[0x0][0x384] ;  /* 0x00007080ff0477ac */ /* 0x000e240008000800 */
[----:B0-----:R-:W-:-:S04]  /*1880*/  ULOP3.LUT UR4, UR4, 0x1, URZ, 0xc0, !UPT ;  /* 0x0000000104047892 */ /* 0x001fc8000f8ec0ff */
[----:B------:R-:W-:-:S09]  /*1890*/  UISETP.NE.U32.AND UP0, UPT, UR4, 0x1, UPT ;  /* 0x000000010400788c */ /* 0x000fd2000bf05070 */
[----:B------:R-:W-:Y:S05]  /*18a0*/  BRA.U UP0, `(.L_x_0) ;  /* 0x0000000100f47547 */ /* 0x000fea000b800000 */
[----:B------:R-:W0:Y:S01]  /*18b0*/  LDC.64 R12, c[0x0][0x390] ;  /* 0x0000e400ff0c7b82 */ /* 0x000e220000000a00 */
[----:B------:R-:W1:Y:S07]  /*18c0*/  LDCU.64 UR4, c[0x0][0x3c0] ;  /* 0x00007800ff0477ac */ /* 0x000e6e0008000a00 */
[----:B------:R-:W2:Y:S08]  /*18d0*/  LDC.64 R10, c[0x0][0x388] ;  /* 0x0000e200ff0a7b82 */ /* 0x000eb00000000a00 */
[----:B------:R-:W3:Y:S01]  /*18e0*/  LDC.64 R14, c[0x0][0x398] ;  /* 0x0000e600ff0e7b82 */ /* 0x000ee20000000a00 */
[----:B0-----:R-:W-:-:S07]  /*18f0*/  IMAD.WIDE.U32 R12, R7, 0x4, R12 ;  /* 0x00000004070c7825 */ /* 0x001fce00078e000c */
[----:B------:R-:W0:Y:S01]  /*1900*/  LDC.64 R16, c[0x0][0x3a0] ;  /* 0x0000e800ff107b82 */ /* 0x000e220000000a00 */
[----:B------:R-:W4:Y:S01]  /*1910*/  LDG.E.CONSTANT R12, desc[UR22][R12.64] ;  /* 0x000000160c0c7981 */ /* 0x000f22000c1e9900 */
[----:B--2---:R-:W-:-:S06]  /*1920*/  IMAD.WIDE.U32 R10, R7, 0x4, R10 ;  /* 0x00000004070a7825 */ /* 0x004fcc00078e000a */
[----:B------:R-:W2:Y:S01]  /*1930*/  LDG.E.CONSTANT R11, desc[UR22][R10.64] ;  /* 0x000000160a0b7981 */ /* 0x000ea2000c1e9900 */
[----:B---3--:R-:W-:-:S06]  /*1940*/  IMAD.WIDE.U32 R14, R7, 0x4, R14 ;  /* 0x00000004070e7825 */ /* 0x008fcc00078e000e */
[----:B------:R-:W3:Y:S01]  /*1950*/  LDG.E.CONSTANT R15, desc[UR22][R14.64] ;  /* 0x000000160e0f7981 */ /* 0x000ee2000c1e9900 */
[----:B0-----:R-:W-:-:S06]  /*1960*/  IMAD.WIDE.U32 R16, R7, 0x4, R16 ;  /* 0x0000000407107825 */ /* 0x001fcc00078e0010 */
[----:B------:R-:W3:Y:S01]  /*1970*/  LDG.E.CONSTANT R16, desc[UR22][R16.64] ;  /* 0x0000001610107981 */ /* 0x000ee2000c1e9900 */
[----:B------:R-:W-:Y:S01]  /*1980*/  BSSY.RECONVERGENT B0, `(.L_x_40) ;  /* 0x0000015000007945 */ /* 0x000fe20003800200 */
[----:B----45:R-:W-:-:S04]  /*1990*/  FADD R5, -R5, R12 ;  /* 0x0000000c05057221 */ /* 0x030fc80000000100 */
[----:B------:R-:W-:Y:S01]  /*19a0*/  FMUL R7, R5, R5 ;  /* 0x0000000505077220 */ /* 0x000fe20000400000 */
[----:B--2---:R-:W-:-:S04]  /*19b0*/  FADD R4, -R4, R11 ;  /* 0x0000000b04047221 */ /* 0x004fc80000000100 */
        /* <DEDUP_REMOVED lines=13> */
.L_x_41:
[----:B------:R-:W-:Y:S01]  /*1a90*/  FMUL.FTZ R11, R2, R13 ;  /* 0x0000000d020b7220 */ /* 0x000fe20000410000 */
[----:B------:R-:W-:-:S03]  /*1aa0*/  FMUL.FTZ R0, R13, 0.5 ;  /* 0x3f0000000d007820 */ /* 0x000fc60000410000 */
[----:B------:R-:W-:-:S04]  /*1ab0*/  FFMA R24, -R11, R11, R2 ;  /* 0x0000000b0b187223 */ /* 0x000fc80000000102 */
[----:B------:R-:W-:-:S07]  /*1ac0*/  FFMA R24, R24, R0, R11 ;  /* 0x0000000018187223 */ /* 0x000fce000000000b */
.L_x_42:
[----:B------:R-:W-:Y:S05]  /*1ad0*/  BSYNC.RECONVERGENT B0 ;  /* 0x0000000000007941 */ /* 0x000fea0003800200 */
.L_x_40:
        /* <DEDUP_REMOVED lines=10> */
.L_x_44:
[----:B------:R-:W0:Y:S02]  /*1b80*/  MUFU.RCP R29, R24 ;  /* 0x00000018001d7308 */ /* 0x000e240000001000 */
[----:B0-----:R-:W-:-:S04]  /*1b90*/  FFMA R0, R24, R29, -1 ;  /* 0xbf80000018007423 */ /* 0x001fc8000000001d */
[----:B------:R-:W-:-:S04]  /*1ba0*/  FADD.FTZ R0, -R0, -RZ ;  /* 0x800000ff00007221 */ /* 0x000fc80000010100 */
[----:B------:R-:W-:-:S07]  /*1bb0*/  FFMA R29, R29, R0, R29 ;  /* 0x000000001d1d7223 */ /* 0x000fce000000001d */
.L_x_45:
[----:B------:R-:W-:Y:S05]  /*1bc0*/  BSYNC.RECONVERGENT B0 ;  /* 0x0000000000007941 */ /* 0x000fea0003800200 */
.L_x_43:
[----:B------:R-:W-:-:S05]  /*1bd0*/  HFMA2 R0, -RZ, RZ, 0.360595703125, -0.0001718997955322265625 ;  /* 0x35c589a2ff007431 */ /* 0x000fca00000001ff */
        /* <DEDUP_REMOVED lines=10> */
.L_x_0:
[----:B-----5:R-:W0:Y:S01]  /*1c80*/  LDC.64 R4, c[0x0][0x3a8] ;  /* 0x0000ea00ff047b82 */ /* 0x020e220000000a00 */
[----:B------:R-:W1:Y:S07]  /*1c90*/  LDCU UR4, c[0x0][0x3c8] ;  /* 0x00007900ff0477ac */ /* 0x000e6e0008000800 */
[----:B------:R-:W2:Y:S08]  /*1ca0*/  LDC.64 R6, c[0x0][0x3b0] ;  /* 0x0000ec00ff067b82 */ /* 0x000eb00000000a00 */
[----:B------:R-:W3:Y:S01]  /*1cb0*/  LDC.64 R10, c[0x0][0x3b8] ;  /* 0x0000ee00ff0a7b82 */ /* 0x000ee20000000a00 */
[----:B0-----:R-:W-:-:S05]  /*1cc0*/  IMAD.WIDE R4, R3, 0x4, R4 ;  /* 0x0000000403047825 */ /* 0x001fca00078e0204 */
[----:B------:R-:W1:Y:S01]  /*1cd0*/  LDG.E R0, desc[UR22][R4.64] ;  /* 0x0000001604007981 */ /* 0x000e62000c1e1900 */
[----:B--2---:R-:W-:-:S04]  /*1ce0*/  IMAD.WIDE R6, R3, 0x4, R6 ;  /* 0x0000000403067825 */ /* 0x004fc800078e0206 */
[----:B-1----:R-:W-:-:S05]  /*1cf0*/  FFMA R21, R21, UR4, R0 ;  /* 0x0000000415157c23 */ /* 0x002fca0008000000 */
[----:B------:R-:W-:Y:S04]  /*1d00*/  STG.E desc[UR22][R4.64], R21 ;  /* 0x0000001504007986 */ /* 0x000fe8000c101916 */
[----:B------:R-:W2:Y:S01]  /*1d10*/  LDG.E R13, desc[UR22][R6.64] ;  /* 0x00000016060d7981 */ /* 0x000ea2000c1e1900 */
[----:B---3--:R-:W-:-:S04]  /*1d20*/  IMAD.WIDE R2, R3, 0x4, R10 ;  /* 0x0000000403027825 */ /* 0x008fc800078e020a */
[----:B--2---:R-:W-:-:S05]  /*1d30*/  FFMA R13, R20, UR4, R13 ;  /* 0x00000004140d7c23 */ /* 0x004fca000800000d */
[----:B------:R-:W-:Y:S04]  /*1d40*/  STG.E desc[UR22][R6.64], R13 ;  /* 0x0000000d06007986 */ /* 0x000fe8000c101916 */
[----:B------:R-:W2:Y:S02]  /*1d50*/  LDG.E R0, desc[UR22][R2.64] ;  /* 0x0000001602007981 */ /* 0x000ea4000c1e1900 */
[----:B--2---:R-:W-:-:S05]  /*1d60*/  FFMA R9, R9, UR4, R0 ;  /* 0x0000000409097c23 */ /* 0x004fca0008000000 */
[----:B------:R-:W-:Y:S01]  /*1d70*/  STG.E desc[UR22][R2.64], R9 ;  /* 0x0000000902007986 */ /* 0x000fe2000c101916 */
[----:B------:R-:W-:Y:S05]  /*1d80*/  EXIT ;  /* 0x000000000000794d */ /* 0x000fea0003800000 */
        .weak           $__internal_0_$__cuda_sm20_rcp_rn_f32_slowpath
        .type           $__internal_0_$__cuda_sm20_rcp_rn_f32_slowpath,@function
        .size           $__internal_0_$__cuda_sm20_rcp_rn_f32_slowpath,($__internal_1_$__cuda_sm20_sqrt_rn_f32_slowpath - $__internal_0_$__cuda_sm20_rcp_rn_f32_slowpath)
$__internal_0_$__cuda_sm20_rcp_rn_f32_slowpath:
[----:B------:R-:W-:Y:S01]  /*1d90*/  SHF.L.U32 R24, R0, 0x1, RZ ;  /* 0x0000000100187819 */ /* 0x000fe200000006ff */
[----:B------:R-:W-:Y:S03]  /*1da0*/  BSSY.RECONVERGENT B1, `(.L_x_46) ;  /* 0x0000030000017945 */ /* 0x000fe60003800200 */
[----:B------:R-:W-:-:S04]  /*1db0*/  SHF.R.U32.HI R24, RZ, 0x18, R24 ;  /* 0x00000018ff187819 */ /* 0x000fc80000011618 */
[----:B------:R-:W-:-:S13]  /*1dc0*/  ISETP.NE.U32.AND P0, PT, R24, RZ, PT ;  /* 0x000000ff1800720c */ /* 0x000fda0003f05070 */
[----:B------:R-:W-:Y:S05]  /*1dd0*/  @P0 BRA `(.L_x_47) ;  /* 0x0000000000280947 */ /* 0x000fea0003800000 */
[----:B------:R-:W-:-:S04]  /*1de0*/  SHF.L.U32 R23, R0, 0x1, RZ ;  /* 0x0000000100177819 */ /* 0x000fc800000006ff */
[----:B------:R-:W-:-:S13]  /*1df0*/  ISETP.NE.AND P0, PT, R23, RZ, PT ;  /* 0x000000ff1700720c */ /* 0x000fda0003f05270 */
[----:B------:R-:W-:Y:S01]  /*1e00*/  @P0 FFMA R24, R0, 1.84467440737095516160e+19, RZ ;  /* 0x5f80000000180823 */ /* 0x000fe200000000ff */
[----:B------:R-:W-:Y:S08]  /*1e10*/  @!P0 MUFU.RCP R29, R0 ;  /* 0x00000000001d8308 */ /* 0x000ff00000001000 */
[----:B------:R-:W0:Y:S02]  /*1e20*/  @P0 MUFU.RCP R23, R24 ;  /* 0x0000001800170308 */ /* 0x000e240000001000 */
[----:B0-----:R-:W-:-:S04]  /*1e30*/  @P0 FFMA R26, R24, R23, -1 ;  /* 0xbf800000181a0423 */ /* 0x001fc80000000017 */
[----:B------:R-:W-:-:S04]  /*1e40*/  @P0 FADD.FTZ R26, -R26, -RZ ;  /* 0x800000ff1a1a0221 */ /* 0x000fc80000010100 */
[----:B------:R-:W-:-:S04]  /*1e50*/  @P0 FFMA R26, R23, R26, R23 ;  /* 0x0000001a171a0223 */ /* 0x000fc80000000017 */
[----:B------:R-:W-:Y:S01]  /*1e60*/  @P0 FFMA R29, R26, 1.84467440737095516160e+19, RZ ;  /* 0x5f8000001a1d0823 */ /* 0x000fe200000000ff */
[----:B------:R-:W-:Y:S06]  /*1e70*/  BRA `(.L_x_48) ;  /* 0x0000000000887947 */ /* 0x000fec0003800000 */
.L_x_47:
[----:B------:R-:W-:-:S04]  /*1e80*/  IADD3 R26, PT, PT, R24, -0xfd, RZ ;  /* 0xffffff03181a7810 */ /* 0x000fc80007ffe0ff */
[----:B------:R-:W-:-:S13]  /*1e90*/  ISETP.GT.U32.AND P0, PT, R26, 0x1, PT ;  /* 0x000000011a00780c */ /* 0x000fda0003f04070 */
[----:B------:R-:W-:Y:S05]  /*1ea0*/  @P0 BRA `(.L_x_49) ;  /* 0x0000000000780947 */ /* 0x000fea0003800000 */
[----:B------:R-:W-:Y:S02]  /*1eb0*/  LOP3.LUT R29, R0, 0x7fffff, RZ, 0xc0, !PT ;  /* 0x007fffff001d7812 */ /* 0x000fe400078ec0ff */
[----:B------:R-:W-:Y:S02]  /*1ec0*/  IADD3 R24, PT, PT, R24, -0xfc, RZ ;  /* 0xffffff0418187810 */ /* 0x000fe40007ffe0ff */
[----:B------:R-:W-:-:S04]  /*1ed0*/  LOP3.LUT R29, R29, 0x3f800000, RZ, 0xfc, !PT ;  /* 0x3f8000001d1d7812 */ /* 0x000fc800078efcff */
[----:B------:R-:W0:Y:S02]  /*1ee0*/  MUFU.RCP R28, R29 ;  /* 0x0000001d001c7308 */ /* 0x000e240000001000 */
[----:B0-----:R-:W-:-:S04]  /*1ef0*/  FFMA R25, R29, R28, -1 ;  /* 0xbf8000001d197423 */ /* 0x001fc8000000001c */
[----:B------:R-:W-:-:S04]  /*1f00*/  FADD.FTZ R25, -R25, -RZ ;  /* 0x800000ff19197221 */ /* 0x000fc80000010100 */
[CCC-:B------:R-:W-:Y:S01]  /*1f10*/  FFMA.RM R23, R28.reuse, R25.reuse, R28.reuse ;  /* 0x000000191c177223 */ /* 0x1c0fe2000000401c */
[----:B------:R-:W-:Y:S01]  /*1f20*/  FFMA.RP R28, R28, R25, R28 ;  /* 0x000000191c1c7223 */ /* 0x000fe2000000801c */
[----:B------:R-:W-:-:S04]  /*1f30*/  MOV R25, 0x3 ;  /* 0x0000000300197802 */ /* 0x000fc80000000f00 */
[C---:B------:R-:W-:Y:S02]  /*1f40*/  FSETP.NEU.FTZ.AND P0, PT, R23.reuse, R28, PT ;  /* 0x0000001c1700720b */ /* 0x040fe40003f1d000 */
[----:B------:R-:W-:Y:S02]  /*1f50*/  LOP3.LUT R23, R23, 0x7fffff, RZ, 0xc0, !PT ;  /* 0x007fffff17177812 */ /* 0x000fe400078ec0ff */
[----:B------:R-:W-:Y:S02]  /*1f60*/  SHF.L.U32 R28, R25, R26, RZ ;  /* 0x0000001a191c7219 */ /* 0x000fe400000006ff */
[----:B------:R-:W-:-:S04]  /*1f70*/  LOP3.LUT R23, R23, 0x800000, RZ, 0xfc, !PT ;  /* 0x0080000017177812 */ /* 0x000fc800078efcff */
[----:B------:R-:W-:Y:S02]  /*1f80*/  LOP3.LUT R25, R28, R23, RZ, 0xc0, !PT ;  /* 0x000000171c197212 */ /* 0x000fe400078ec0ff */
[----:B------:R-:W-:Y:S02]  /*1f90*/  SEL R28, RZ, 0xffffffff, !P0 ;  /* 0xffffffffff1c7807 */ /* 0x000fe40004000000 */
[-C--:B------:R-:W-:Y:S02]  /*1fa0*/  SHF.R.U32.HI R25, RZ, R26.reuse, R25 ;  /* 0x0000001aff197219 */ /* 0x080fe40000011619 */
[----:B------:R-:W-:Y:S02]  /*1fb0*/  IADD3 R28, PT, PT, -R28, RZ, RZ ;  /* 0x000000ff1c1c7210 */ /* 0x000fe40007ffe1ff */
[----:B------:R-:W-:Y:S02]  /*1fc0*/  LOP3.LUT P0, RZ, R25, 0x1, RZ, 0xc0, !PT ;  /* 0x0000000119ff7812 */ /* 0x000fe4000780c0ff */
[----:B------:R-:W-:-:S02]  /*1fd0*/  LOP3.LUT P1, RZ, R28, R26, R23, 0xf8, !PT ;  /* 0x0000001a1cff7212 */ /* 0x000fc4000782f817 */
[----:B------:R-:W-:Y:S02]  /*1fe0*/  LOP3.LUT P2, RZ, R25, 0x2, RZ, 0xc0, !PT ;  /* 0x0000000219ff7812 */ /* 0x000fe4000784c0ff */
[----:B------:R-:W-:Y:S02]  /*1ff0*/  SHF.R.U32.HI R29, RZ, R24, R23 ;  /* 0x00000018ff1d7219 */ /* 0x000fe40000011617 */
[----:B------:R-:W-:Y:S02]  /*2000*/  PLOP3.LUT P0, PT, P0, P1, P2, 0xe0, 0x0 ;  /* 0x000000000000781c */ /* 0x000fe40000703c20 */
[----:B------:R-:W-:Y:S02]  /*2010*/  LOP3.LUT P1, RZ, R0, 0x7fffff, RZ, 0xc0, !PT ;  /* 0x007fffff00ff7812 */ /* 0x000fe4000782c0ff */
[----:B------:R-:W-:-:S04]  /*2020*/  SEL R23, RZ, 0x1, !P0 ;  /* 0x00000001ff177807 */ /* 0x000fc80004000000 */
[----:B------:R-:W-:-:S04]  /*2030*/  IADD3 R23, PT, PT, -R23, RZ, RZ ;  /* 0x000000ff17177210 */ /* 0x000fc80007ffe1ff */
[----:B------:R-:W-:-:S13]  /*2040*/  ISETP.GE.AND P0, PT, R23, RZ, PT ;  /* 0x000000ff1700720c */ /* 0x000fda0003f06270 */
[----:B------:R-:W-:-:S04]  /*2050*/  @!P0 IADD3 R29, PT, PT, R29, 0x1, RZ ;  /* 0x000000011d1d8810 */ /* 0x000fc80007ffe0ff */
[----:B------:R-:W-:-:S04]  /*2060*/  @!P1 SHF.L.U32 R29, R29, 0x1, RZ ;  /* 0x000000011d1d9819 */ /* 0x000fc800000006ff */
[----:B------:R-:W-:Y:S01]  /*2070*/  LOP3.LUT R29, R29, 0x80000000, R0, 0xf8, !PT ;  /* 0x800000001d1d7812 */ /* 0x000fe200078ef800 */
[----:B------:R-:W-:Y:S06]  /*2080*/  BRA `(.L_x_48) ;  /* 0x0000000000047947 */ /* 0x000fec0003800000 */
.L_x_49:
[----:B------:R0:W1:Y:S02]  /*2090*/  MUFU.RCP R29, R0 ;  /* 0x00000000001d7308 */ /* 0x0000640000001000 */
.L_x_48:
[----:B------:R-:W-:Y:S05]  /*20a0*/  BSYNC.RECONVERGENT B1 ;  /* 0x0000000000017941 */ /* 0x000fea0003800200 */
.L_x_46:
[----:B------:R-:W-:Y:S01]  /*20b0*/  HFMA2 R25, -RZ, RZ, 0, 0 ;  /* 0x00000000ff197431 */ /* 0x000fe200000001ff */
[----:B------:R-:W-:-:S04]  /*20c0*/  MOV R24, R2 ;  /* 0x0000000200187202 */ /* 0x000fc80000000f00 */
[----:B01----:R-:W-:Y:S05]  /*20d0*/  RET.REL.NODEC R24 `(_Z13haccmk_kerneliiPKfS0_S0_S0_PfS1_S1_fff) ;  /* 0xffffffdc18c87950 */ /* 0x003fea0003c3ffff */
        .weak           $__internal_1_$__cuda_sm20_sqrt_rn_f32_slowpath
        .type           $__internal_1_$__cuda_sm20_sqrt_rn_f32_slowpath,@function
        .size           $__internal_1_$__cuda_sm20_sqrt_rn_f32_slowpath,(.L_x_53 - $__internal_1_$__cuda_sm20_sqrt_rn_f32_slowpath)
$__internal_1_$__cuda_sm20_sqrt_rn_f32_slowpath:
[----:B------:R-:W-:-:S13]  /*20e0*/  LOP3.LUT P0, RZ, R2, 0x7fffffff, RZ, 0xc0, !PT ;  /* 0x7fffffff02ff7812 */ /* 0x000fda000780c0ff */
[----:B------:R-:W-:Y:S01]  /*20f0*/  @!P0 MOV R24, R2 ;  /* 0x0000000200188202 */ /* 0x000fe20000000f00 */
[----:B------:R-:W-:Y:S06]  /*2100*/  @!P0 BRA `(.L_x_50) ;  /* 0x0000000000408947 */ /* 0x000fec0003800000 */
[----:B------:R-:W-:-:S13]  /*2110*/  FSETP.GEU.FTZ.AND P0, PT, R2, RZ, PT ;  /* 0x000000ff0200720b */ /* 0x000fda0003f1e000 */
[----:B------:R-:W-:Y:S01]  /*2120*/  @!P0 MOV R24, 0x7fffffff ;  /* 0x7fffffff00188802 */ /* 0x000fe20000000f00 */
[----:B------:R-:W-:Y:S06]  /*2130*/  @!P0 BRA `(.L_x_50) ;  /* 0x0000000000348947 */ /* 0x000fec0003800000 */
[----:B------:R-:W-:-:S13]  /*2140*/  FSETP.GTU.FTZ.AND P0, PT, |R2|, +INF , PT ;  /* 0x7f8000000200780b */ /* 0x000fda0003f1c200 */
[----:B------:R-:W-:Y:S01]  /*2150*/  @P0 FADD.FTZ R24, R2, 1 ;  /* 0x3f80000002180421 */ /* 0x000fe20000010000 */
[----:B------:R-:W-:Y:S06]  /*2160*/  @P0 BRA `(.L_x_50) ;  /* 0x0000000000280947 */ /* 0x000fec0003800000 */
[----:B------:R-:W-:-:S13]  /*2170*/  FSETP.NEU.FTZ.AND P0, PT, |R2|, +INF , PT ;  /* 0x7f8000000200780b */ /* 0x000fda0003f1d200 */
[----:B------:R-:W-:-:S04]  /*2180*/  @P0 FFMA R29, R2, 1.84467440737095516160e+19, RZ ;  /* 0x5f800000021d0823 */ /* 0x000fc800000000ff */
[----:B------:R-:W0:Y:S02]  /*2190*/  @P0 MUFU.RSQ R25, R29 ;  /* 0x0000001d00190308 */ /* 0x000e240000001400 */
[----:B0-----:R-:W-:Y:S01]  /*21a0*/  @P0 FMUL.FTZ R24, R29, R25 ;  /* 0x000000191d180220 */ /* 0x001fe20000410000 */
[----:B------:R-:W-:-:S03]  /*21b0*/  @P0 FMUL.FTZ R25, R25, 0.5 ;  /* 0x3f00000019190820 */ /* 0x000fc60000410000 */
[----:B------:R-:W-:-:S04]  /*21c0*/  @P0 FADD.FTZ R23, -R24, -RZ ;  /* 0x800000ff18170221 */ /* 0x000fc80000010100 */
[----:B------:R-:W-:-:S04]  /*21d0*/  @P0 FFMA R23, R24, R23, R29 ;  /* 0x0000001718170223 */ /* 0x000fc8000000001d */
[----:B------:R-:W-:Y:S01]  /*21e0*/  @P0 FFMA R23, R23, R25, R24 ;  /* 0x0000001917170223 */ /* 0x000fe20000000018 */
[----:B------:R-:W-:-:S03]  /*21f0*/  @!P0 MOV R24, R2 ;  /* 0x0000000200188202 */ /* 0x000fc60000000f00 */
[----:B------:R-:W-:-:S07]  /*2200*/  @P0 FMUL.FTZ R24, R23, 2.3283064365386962891e-10 ;  /* 0x2f80000017180820 */ /* 0x000fce0000410000 */
.L_x_50:
[----:B------:R-:W-:Y:S01]  /*2210*/  HFMA2 R29, -RZ, RZ, 0, 0 ;  /* 0x00000000ff1d7431 */ /* 0x000fe200000001ff */
[----:B------:R-:W-:-:S04]  /*2220*/  MOV R28, R0 ;  /* 0x00000000001c7202 */ /* 0x000fc80000000f00 */
[----:B------:R-:W-:Y:S05]  /*2230*/  RET.REL.NODEC R28 `(_Z13haccmk_kerneliiPKfS0_S0_S0_PfS1_S1_fff) ;  /* 0xffffffdc1c707950 */ /* 0x000fea0003c3ffff */
.L_x_51:
[----:B------:R-:W-:-:S00]  /*2240*/  BRA `(.L_x_51) ;  /* 0xfffffffc00fc7947 */ /* 0x000fc0000383ffff */
[----:B------:R-:W-:-:S00]  /*2250*/  NOP ;  /* 0x0000000000007918 */ /* 0x000fc00000000000 */
        /* <DEDUP_REMOVED lines=10> */
.L_x_53:


//--------------------- .nv.shared.reserved.0     --------------------------
	.section	.nv.shared.reserved.0,"aw",@nobits
	.weak		__nv_reservedSMEM_offset_0_alias
	.size		__nv_reservedSMEM_offset_0_alias, 0, 64
	.other		__nv_reservedSMEM_offset_0_alias,@"STO_CUDA_RESERVED_SHARED STV_DEFAULT"
__nv_reservedSMEM_offset_0_alias:
	.zero		0
	.zero		64


//--------------------- .nv.constant0._Z13haccmk_kerneliiPKfS0_S0_S0_PfS1_S1_fff --------------------------
	.section	.nv.constant0._Z13haccmk_kerneliiPKfS0_S0_S0_PfS1_S1_fff,"a",@progbits
	.sectionflags	@""
	.align	4
.nv.constant0._Z13haccmk_kerneliiPKfS0_S0_S0_PfS1_S1_fff:
	.zero		972


//--------------------- SYMBOLS --------------------------

	.type		.nv.reservedSmem.offset0,@object
	.size		.nv.reservedSmem.offset0,0x4
